	.target	sm_90a

	.elftype	@"ET_EXEC"


//--------------------- .note.nv.tkinfo           --------------------------
	.section	.note.nv.tkinfo,"",@"SHT_NOTE"
	.sectionflags	@"SHF_NOTE_NV_TKINFO"
	.tkinfo
        /*0018*/ 	.word	0x00000002
        /*0030*/ 	.string	""
        /*0030*/ 	.string	"ptxas"
        /*0030*/ 	.string	"Cuda compilation tools, release 13.0, V13.0.88"
        /*0030*/ 	.string	"Build cuda_13.0.r13.0/compiler.36424714_0"
        /*0030*/ 	.string	"-arch sm_90a -m 64 "



//--------------------- .note.nv.cuinfo           --------------------------
	.section	.note.nv.cuinfo,"",@"SHT_NOTE"
	.sectionflags	@"SHF_NOTE_NV_CUINFO"
        /*0018*/ 	.short	0x0002
        /*001a*/ 	.short	0x005a
        /*001c*/ 	.short	0x0082
	.zero		2


//--------------------- .nv.info                  --------------------------
	.section	.nv.info,"",@"SHT_CUDA_INFO"
	.align	4


	//----- nvinfo : EIATTR_REGCOUNT
	.align		4
        /*0000*/ 	.byte	0x04, 0x2f
        /*0002*/ 	.short	(.L_12 - .L_11)
	.align		4
.L_11:
        /*0004*/ 	.word	index@(_ZN7cutlass13device_kernelINS_4gemm6kernel13GemmUniversalIN4cute5tupleIJiiiiEEENS1_10collective13CollectiveMmaINS1_37MainloopSm90TmaGmmaWarpSpecializedFP8ILi3ENS5_IJNS4_1CILi1EEENSA_ILi2EEESB_EEENS1_35KernelTmaWarpSpecializedCooperativeEEENS5_IJNSA_ILi128EEENSA_ILi64EEESH_EEENS_12float_e5m2_tENS5_IJlSB_lEEESJ_SK_NS4_8TiledMMAINS4_8MMA_AtomIJNS4_4SM904GMMA30MMA_64x64x32_F32E5M2E5M2_SS_TNILNSO_7ScaleInE1ELSQ_1EEEEEENS4_6LayoutINS5_IJSC_SB_SB_EEENS5_IJSB_NSA_ILi0EEESV_EEEEENS5_IJNS4_10UnderscoreESY_SY_EEEEENS4_23SM90_TMA_LOAD_MULTICASTENS4_14ComposedLayoutINS4_7SwizzleILi2ELi4ELi3EEENS4_18smem_ptr_flag_bitsILi8EEENST_INS5_IJNSA_ILi8EEESH_EEENS5_IJSH_SB_EEEEEEEvNS4_8identityENS4_13SM90_TMA_LOADES1B_vS1C_EENS_8epilogue10collective6detail29Sm90TmaWarpSpecializedAdapterINS1G_15DefaultEpilogueISJ_SK_SK_NS1F_6thread17LinearCombinationISJ_Li1EffLNS1K_9ScaleType4KindE0ELNS_15FloatRoundStyleE2ESJ_EENS1_15EpilogueDefaultEEEEEvvEEEEvNT_6ParamsE)
        /*0008*/ 	.word	0x000000a8


	//----- nvinfo : EIATTR_FRAME_SIZE
	.align		4
.L_12:
        /*000c*/ 	.byte	0x04, 0x11
        /*000e*/ 	.short	(.L_14 - .L_13)
	.align		4
.L_13:
        /*0010*/ 	.word	index@(_ZN7cutlass13device_kernelINS_4gemm6kernel13GemmUniversalIN4cute5tupleIJiiiiEEENS1_10collective13CollectiveMmaINS1_37MainloopSm90TmaGmmaWarpSpecializedFP8ILi3ENS5_IJNS4_1CILi1EEENSA_ILi2EEESB_EEENS1_35KernelTmaWarpSpecializedCooperativeEEENS5_IJNSA_ILi128EEENSA_ILi64EEESH_EEENS_12float_e5m2_tENS5_IJlSB_lEEESJ_SK_NS4_8TiledMMAINS4_8MMA_AtomIJNS4_4SM904GMMA30MMA_64x64x32_F32E5M2E5M2_SS_TNILNSO_7ScaleInE1ELSQ_1EEEEEENS4_6LayoutINS5_IJSC_SB_SB_EEENS5_IJSB_NSA_ILi0EEESV_EEEEENS5_IJNS4_10UnderscoreESY_SY_EEEEENS4_23SM90_TMA_LOAD_MULTICASTENS4_14ComposedLayoutINS4_7SwizzleILi2ELi4ELi3EEENS4_18smem_ptr_flag_bitsILi8EEENST_INS5_IJNSA_ILi8EEESH_EEENS5_IJSH_SB_EEEEEEEvNS4_8identityENS4_13SM90_TMA_LOADES1B_vS1C_EENS_8epilogue10collective6detail29Sm90TmaWarpSpecializedAdapterINS1G_15DefaultEpilogueISJ_SK_SK_NS1F_6thread17LinearCombinationISJ_Li1EffLNS1K_9ScaleType4KindE0ELNS_15FloatRoundStyleE2ESJ_EENS1_15EpilogueDefaultEEEEEvvEEEEvNT_6ParamsE)
        /*0014*/ 	.word	0x00000000


	//----- nvinfo : EIATTR_MIN_STACK_SIZE
	.align		4
.L_14:
        /*0018*/ 	.byte	0x04, 0x12
        /*001a*/ 	.short	(.L_16 - .L_15)
	.align		4
.L_15:
        /*001c*/ 	.word	index@(_ZN7cutlass13device_kernelINS_4gemm6kernel13GemmUniversalIN4cute5tupleIJiiiiEEENS1_10collective13CollectiveMmaINS1_37MainloopSm90TmaGmmaWarpSpecializedFP8ILi3ENS5_IJNS4_1CILi1EEENSA_ILi2EEESB_EEENS1_35KernelTmaWarpSpecializedCooperativeEEENS5_IJNSA_ILi128EEENSA_ILi64EEESH_EEENS_12float_e5m2_tENS5_IJlSB_lEEESJ_SK_NS4_8TiledMMAINS4_8MMA_AtomIJNS4_4SM904GMMA30MMA_64x64x32_F32E5M2E5M2_SS_TNILNSO_7ScaleInE1ELSQ_1EEEEEENS4_6LayoutINS5_IJSC_SB_SB_EEENS5_IJSB_NSA_ILi0EEESV_EEEEENS5_IJNS4_10UnderscoreESY_SY_EEEEENS4_23SM90_TMA_LOAD_MULTICASTENS4_14ComposedLayoutINS4_7SwizzleILi2ELi4ELi3EEENS4_18smem_ptr_flag_bitsILi8EEENST_INS5_IJNSA_ILi8EEESH_EEENS5_IJSH_SB_EEEEEEEvNS4_8identityENS4_13SM90_TMA_LOADES1B_vS1C_EENS_8epilogue10collective6detail29Sm90TmaWarpSpecializedAdapterINS1G_15DefaultEpilogueISJ_SK_SK_NS1F_6thread17LinearCombinationISJ_Li1EffLNS1K_9ScaleType4KindE0ELNS_15FloatRoundStyleE2ESJ_EENS1_15EpilogueDefaultEEEEEvvEEEEvNT_6ParamsE)
        /*0020*/ 	.word	0x00000000
.L_16:


//--------------------- .nv.compat                --------------------------
	.section	.nv.compat,"",@"SHT_CUDA_COMPAT_INFO"
	.align	4
        /*0000*/ 	.byte	0x02, 0x09, 0x01, 0x00, 0x02, 0x02, 0x04, 0x00, 0x02, 0x05, 0x05, 0x00, 0x03, 0x07, 0x01, 0x01
        /*0010*/ 	.byte	0x02, 0x03, 0x01, 0x00, 0x02, 0x06, 0x01, 0x00, 0x04, 0x0b, 0x08, 0x00, 0x00, 0x00, 0x00, 0x00
        /*0020*/ 	.byte	0x00, 0x00, 0x00, 0x00


//--------------------- .nv.info._ZN7cutlass13device_kernelINS_4gemm6kernel13GemmUniversalIN4cute5tupleIJiiiiEEENS1_10collective13CollectiveMmaINS1_37MainloopSm90TmaGmmaWarpSpecializedFP8ILi3ENS5_IJNS4_1CILi1EEENSA_ILi2EEESB_EEENS1_35KernelTmaWarpSpecializedCooperativeEEENS5_IJNSA_ILi128EEENSA_ILi64EEESH_EEENS_12float_e5m2_tENS5_IJlSB_lEEESJ_SK_NS4_8TiledMMAINS4_8MMA_AtomIJNS4_4SM904GMMA30MMA_64x64x32_F32E5M2E5M2_SS_TNILNSO_7ScaleInE1ELSQ_1EEEEEENS4_6LayoutINS5_IJSC_SB_SB_EEENS5_IJSB_NSA_ILi0EEESV_EEEEENS5_IJNS4_10UnderscoreESY_SY_EEEEENS4_23SM90_TMA_LOAD_MULTICASTENS4_14ComposedLayoutINS4_7SwizzleILi2ELi4ELi3EEENS4_18smem_ptr_flag_bitsILi8EEENST_INS5_IJNSA_ILi8EEESH_EEENS5_IJSH_SB_EEEEEEEvNS4_8identityENS4_13SM90_TMA_LOADES1B_vS1C_EENS_8epilogue10collective6detail29Sm90TmaWarpSpecializedAdapterINS1G_15DefaultEpilogueISJ_SK_SK_NS1F_6thread17LinearCombinationISJ_Li1EffLNS1K_9ScaleType4KindE0ELNS_15FloatRoundStyleE2ESJ_EENS1_15EpilogueDefaultEEEEEvvEEEEvNT_6ParamsE --------------------------
	.section	.nv.info._ZN7cutlass13device_kernelINS_4gemm6kernel13GemmUniversalIN4cute5tupleIJiiiiEEENS1_10collective13CollectiveMmaINS1_37MainloopSm90TmaGmmaWarpSpecializedFP8ILi3ENS5_IJNS4_1CILi1EEENSA_ILi2EEESB_EEENS1_35KernelTmaWarpSpecializedCooperativeEEENS5_IJNSA_ILi128EEENSA_ILi64EEESH_EEENS_12float_e5m2_tENS5_IJlSB_lEEESJ_SK_NS4_8TiledMMAINS4_8MMA_AtomIJNS4_4SM904GMMA30MMA_64x64x32_F32E5M2E5M2_SS_TNILNSO_7ScaleInE1ELSQ_1EEEEEENS4_6LayoutINS5_IJSC_SB_SB_EEENS5_IJSB_NSA_ILi0EEESV_EEEEENS5_IJNS4_10UnderscoreESY_SY_EEEEENS4_23SM90_TMA_LOAD_MULTICASTENS4_14ComposedLayoutINS4_7SwizzleILi2ELi4ELi3EEENS4_18smem_ptr_flag_bitsILi8EEENST_INS5_IJNSA_ILi8EEESH_EEENS5_IJSH_SB_EEEEEEEvNS4_8identityENS4_13SM90_TMA_LOADES1B_vS1C_EENS_8epilogue10collective6detail29Sm90TmaWarpSpecializedAdapterINS1G_15DefaultEpilogueISJ_SK_SK_NS1F_6thread17LinearCombinationISJ_Li1EffLNS1K_9ScaleType4KindE0ELNS_15FloatRoundStyleE2ESJ_EENS1_15EpilogueDefaultEEEEEvvEEEEvNT_6ParamsE,"",@"SHT_CUDA_INFO"
	.sectionflags	@""
	.align	4


	//----- nvinfo : EIATTR_CUDA_API_VERSION
	.align		4
        /*0000*/ 	.byte	0x04, 0x37
        /*0002*/ 	.short	(.L_18 - .L_17)
.L_17:
        /*0004*/ 	.word	0x00000082


	//----- nvinfo : EIATTR_KPARAM_INFO
	.align		4
.L_18:
        /*0008*/ 	.byte	0x04, 0x17
        /*000a*/ 	.short	(.L_20 - .L_19)
.L_19:
        /*000c*/ 	.word	0x00000000
        /*0010*/ 	.short	0x0000
        /*0012*/ 	.short	0x0070
        /*0014*/ 	.byte	0x00, 0xf0, 0x01, 0x10


	//----- nvinfo : EIATTR_SPARSE_MMA_MASK
	.align		4
.L_20:
        /*0018*/ 	.byte	0x03, 0x50
        /*001a*/ 	.short	0x0000


	//----- nvinfo : EIATTR_MAXREG_COUNT
	.align		4
        /*001c*/ 	.byte	0x03, 0x1b
        /*001e*/ 	.short	0x00a8


	//----- nvinfo : EIATTR_NUM_BARRIERS
	.align		4
        /*0020*/ 	.byte	0x02, 0x4c
        /*0022*/ 	.byte	0x01
	.zero		1


	//----- nvinfo : EIATTR_MERCURY_ISA_VERSION
	.align		4
        /*0024*/ 	.byte	0x03, 0x5f
        /*0026*/ 	.short	0x0101


	//----- nvinfo : EIATTR_INT_WARP_WIDE_INSTR_OFFSETS
	.align		4
        /*0028*/ 	.byte	0x04, 0x31
        /*002a*/ 	.short	(.L_22 - .L_21)


	//   ....[0]....
.L_21:
        /*002c*/ 	.word	0x00000420


	//   ....[1]....
        /*0030*/ 	.word	0x00000440


	//   ....[2]....
        /*0034*/ 	.word	0x00000620


	//----- nvinfo : EIATTR_COOP_GROUP_MASK_REGIDS
	.align		4
.L_22:
        /*0038*/ 	.byte	0x04, 0x29
        /*003a*/ 	.short	(.L_24 - .L_23)


	//   ....[0]....
.L_23:
        /*003c*/ 	.word	0xffffffff


	//   ....[1]....
        /*0040*/ 	.word	0xffffffff


	//   ....[2]....
        /*0044*/ 	.word	0xffffffff


	//   ....[3]....
        /*0048*/ 	.word	0xffffffff


	//   ....[4]....
        /*004c*/ 	.word	0xffffffff


	//   ....[5]....
        /*0050*/ 	.word	0xffffffff


	//----- nvinfo : EIATTR_COOP_GROUP_INSTR_OFFSETS
	.align		4
.L_24:
        /*0054*/ 	.byte	0x04, 0x28
        /*0056*/ 	.short	(.L_26 - .L_25)


	//   ....[0]....
.L_25:
        /*0058*/ 	.word	0x00000060


	//   ....[1]....
        /*005c*/ 	.word	0x00000070


	//   ....[2]....
        /*0060*/ 	.word	0x00000130


	//   ....[3]....
        /*0064*/ 	.word	0x000002a0


	//   ....[4]....
        /*0068*/ 	.word	0x00000750


	//   ....[5]....
        /*006c*/ 	.word	0x000011c0


	//----- nvinfo : EIATTR_REG_RECONFIG
	.align		4
.L_26:
        /*0070*/ 	.byte	0x01, 0x54
	.zero		2


	//----- nvinfo : EIATTR_MBARRIER_INSTR_OFFSETS
	.align		4
        /*0074*/ 	.byte	0x04, 0x39
        /*0076*/ 	.short	(.L_28 - .L_27)


	//   ....[0]....
.L_27:
        /*0078*/ 	.word	0x00000230
        /*007c*/ 	.word	0x000000ff
        /*0080*/ 	.word	0x00000000
        /*0084*/ 	.short	0x0100
        /*0086*/ 	.byte	0x08
	.zero		1


	//   ....[1]....
        /*0088*/ 	.word	0x00000240
        /*008c*/ 	.word	0x000000ff
        /*0090*/ 	.word	0x00000018
        /*0094*/ 	.short	0x0100
        /*0096*/ 	.byte	0x08
	.zero		1


	//   ....[2]....
        /*0098*/ 	.word	0x00000250
        /*009c*/ 	.word	0x000000ff
        /*00a0*/ 	.word	0x00000008
        /*00a4*/ 	.short	0x0100
        /*00a6*/ 	.byte	0x08
	.zero		1


	//   ....[3]....
        /*00a8*/ 	.word	0x00000260
        /*00ac*/ 	.word	0x000000ff
        /*00b0*/ 	.word	0x00000020
        /*00b4*/ 	.short	0x0100
        /*00b6*/ 	.byte	0x08
	.zero		1


	//   ....[4]....
        /*00b8*/ 	.word	0x00000270
        /*00bc*/ 	.word	0x000000ff
        /*00c0*/ 	.word	0x00000010
        /*00c4*/ 	.short	0x0100
        /*00c6*/ 	.byte	0x08
	.zero		1


	//   ....[5]....
        /*00c8*/ 	.word	0x00000280
        /*00cc*/ 	.word	0x000000ff
        /*00d0*/ 	.word	0x00000028
        /*00d4*/ 	.short	0x0100
        /*00d6*/ 	.byte	0x08
	.zero		1


	//   ....[6]....
        /*00d8*/ 	.word	0x000006a0
        /*00dc*/ 	.word	0x000000ff
        /*00e0*/ 	.word	0x00000040
        /*00e4*/ 	.short	0x0100
        /*00e6*/ 	.byte	0x06
	.zero		1


	//   ....[7]....
        /*00e8*/ 	.word	0x00000700
        /*00ec*/ 	.word	0x000000ff
        /*00f0*/ 	.word	0x00000048
        /*00f4*/ 	.short	0x0100
        /*00f6*/ 	.byte	0x06
	.zero		1


	//   ....[8]....
        /*00f8*/ 	.word	0x000014f0
        /*00fc*/ 	.word	0x000000ff
        /*0100*/ 	.word	0x00000000
        /*0104*/ 	.short	0x010a
        /*0106*/ 	.byte	0x06
	.zero		1


	//   ....[9]....
        /*0108*/ 	.word	0x00001530
        /*010c*/ 	.word	0x000000ff
        /*0110*/ 	.word	0x00000000
        /*0114*/ 	.short	0x010a
        /*0116*/ 	.byte	0x06
	.zero		1


	//   ....[10]....
        /*0118*/ 	.word	0x00001b60
        /*011c*/ 	.word	0x000000ff
        /*0120*/ 	.word	0x00000000
        /*0124*/ 	.short	0x010a
        /*0126*/ 	.byte	0x0c
	.zero		1


	//   ....[11]....
        /*0128*/ 	.word	0x00001ba0
        /*012c*/ 	.word	0x000000ff
        /*0130*/ 	.word	0x00000000
        /*0134*/ 	.short	0x010a
        /*0136*/ 	.byte	0x0c
	.zero		1


	//   ....[12]....
        /*0138*/ 	.word	0x00001fd0
        /*013c*/ 	.word	0x0000000d
        /*0140*/ 	.word	0x00000000
        /*0144*/ 	.short	0x0101
        /*0146*/ 	.byte	0x3f
	.zero		1


	//   ....[13]....
        /*0148*/ 	.word	0x00002450
        /*014c*/ 	.word	0x00000008
        /*0150*/ 	.word	0x00000000
        /*0154*/ 	.short	0x0101
        /*0156*/ 	.byte	0x3f
	.zero		1


	//   ....[14]....
        /*0158*/ 	.word	0x00005d00
        /*015c*/ 	.word	0x00000012
        /*0160*/ 	.word	0x00000018
        /*0164*/ 	.short	0x010a
        /*0166*/ 	.byte	0x3f
	.zero		1


	//   ....[15]....
        /*0168*/ 	.word	0x00006090
        /*016c*/ 	.word	0x00000008
        /*0170*/ 	.word	0x00000048
        /*0174*/ 	.short	0x0101
        /*0176*/ 	.byte	0x3f
	.zero		1


	//   ....[16]....
        /*0178*/ 	.word	0x000067a0
        /*017c*/ 	.word	0x00000007
        /*0180*/ 	.word	0x00000000
        /*0184*/ 	.short	0x010a
        /*0186*/ 	.byte	0x3f
	.zero		1


	//   ....[17]....
        /*0188*/ 	.word	0x00006820
        /*018c*/ 	.word	0x00000006
        /*0190*/ 	.word	0x00000000
        /*0194*/ 	.short	0x010a
        /*0196*/ 	.byte	0x3f
	.zero		1


	//   ....[18]....
        /*0198*/ 	.word	0x000068b0
        /*019c*/ 	.word	0x00000003
        /*01a0*/ 	.word	0x00000000
        /*01a4*/ 	.short	0x010a
        /*01a6*/ 	.byte	0x3f
	.zero		1


	//   ....[19]....
        /*01a8*/ 	.word	0x00006920
        /*01ac*/ 	.word	0x00000009
        /*01b0*/ 	.word	0x00000000
        /*01b4*/ 	.short	0x010a
        /*01b6*/ 	.byte	0x3f
	.zero		1


	//   ....[20]....
        /*01b8*/ 	.word	0x00006980
        /*01bc*/ 	.word	0x0000000d
        /*01c0*/ 	.word	0x00000000
        /*01c4*/ 	.short	0x010a
        /*01c6*/ 	.byte	0x3f
	.zero		1


	//   ....[21]....
        /*01c8*/ 	.word	0x00006a50
        /*01cc*/ 	.word	0x00000012
        /*01d0*/ 	.word	0x00000018
        /*01d4*/ 	.short	0x010a
        /*01d6*/ 	.byte	0x3f
	.zero		1


	//   ....[22]....
        /*01d8*/ 	.word	0x00006b20
        /*01dc*/ 	.word	0x00000007
        /*01e0*/ 	.word	0x00000000
        /*01e4*/ 	.short	0x010a
        /*01e6*/ 	.byte	0x3f
	.zero		1


	//   ....[23]....
        /*01e8*/ 	.word	0x00006b70
        /*01ec*/ 	.word	0x00000006
        /*01f0*/ 	.word	0x00000000
        /*01f4*/ 	.short	0x010a
        /*01f6*/ 	.byte	0x3f
	.zero		1


	//----- nvinfo : EIATTR_NUM_MBARRIERS
	.align		4
.L_28:
        /*01f8*/ 	.byte	0x03, 0x38
        /*01fa*/ 	.short	0x0008


	//----- nvinfo : EIATTR_EXIT_INSTR_OFFSETS
	.align		4
        /*01fc*/ 	.byte	0x04, 0x1c
        /*01fe*/ 	.short	(.L_30 - .L_29)


	//   ....[0]....
.L_29:
        /*0200*/ 	.word	0x000008b0


	//   ....[1]....
        /*0204*/ 	.word	0x00001090


	//   ....[2]....
        /*0208*/ 	.word	0x00005420


	//   ....[3]....
        /*020c*/ 	.word	0x00005980


	//   ....[4]....
        /*0210*/ 	.word	0x00006900


	//----- nvinfo : EIATTR_MAX_THREADS
	.align		4
.L_30:
        /*0214*/ 	.byte	0x04, 0x05
        /*0216*/ 	.short	(.L_32 - .L_31)
.L_31:
        /*0218*/ 	.word	0x00000180
        /*021c*/ 	.word	0x00000001
        /*0220*/ 	.word	0x00000001


	//----- nvinfo : EIATTR_CRS_STACK_SIZE
	.align		4
.L_32:
        /*0224*/ 	.byte	0x04, 0x1e
        /*0226*/ 	.short	(.L_34 - .L_33)
.L_33:
        /*0228*/ 	.word	0x00000000


	//----- nvinfo : EIATTR_CBANK_PARAM_SIZE
	.align		4
.L_34:
        /*022c*/ 	.byte	0x03, 0x19
        /*022e*/ 	.short	0x0470


	//----- nvinfo : EIATTR_PARAM_CBANK
	.align		4
        /*0230*/ 	.byte	0x04, 0x0a
        /*0232*/ 	.short	(.L_36 - .L_35)
	.align		4
.L_35:
        /*0234*/ 	.word	index@(.nv.constant0._ZN7cutlass13device_kernelINS_4gemm6kernel13GemmUniversalIN4cute5tupleIJiiiiEEENS1_10collective13CollectiveMmaINS1_37MainloopSm90TmaGmmaWarpSpecializedFP8ILi3ENS5_IJNS4_1CILi1EEENSA_ILi2EEESB_EEENS1_35KernelTmaWarpSpecializedCooperativeEEENS5_IJNSA_ILi128EEENSA_ILi64EEESH_EEENS_12float_e5m2_tENS5_IJlSB_lEEESJ_SK_NS4_8TiledMMAINS4_8MMA_AtomIJNS4_4SM904GMMA30MMA_64x64x32_F32E5M2E5M2_SS_TNILNSO_7ScaleInE1ELSQ_1EEEEEENS4_6LayoutINS5_IJSC_SB_SB_EEENS5_IJSB_NSA_ILi0EEESV_EEEEENS5_IJNS4_10UnderscoreESY_SY_EEEEENS4_23SM90_TMA_LOAD_MULTICASTENS4_14ComposedLayoutINS4_7SwizzleILi2ELi4ELi3EEENS4_18smem_ptr_flag_bitsILi8EEENST_INS5_IJNSA_ILi8EEESH_EEENS5_IJSH_SB_EEEEEEEvNS4_8identityENS4_13SM90_TMA_LOADES1B_vS1C_EENS_8epilogue10collective6detail29Sm90TmaWarpSpecializedAdapterINS1G_15DefaultEpilogueISJ_SK_SK_NS1F_6thread17LinearCombinationISJ_Li1EffLNS1K_9ScaleType4KindE0ELNS_15FloatRoundStyleE2ESJ_EENS1_15EpilogueDefaultEEEEEvvEEEEvNT_6ParamsE)
        /*0238*/ 	.short	0x0210
        /*023a*/ 	.short	0x0470


	//----- nvinfo : EIATTR_SW_WAR
	.align		4
.L_36:
        /*023c*/ 	.byte	0x04, 0x36
        /*023e*/ 	.short	(.L_38 - .L_37)
.L_37:
        /*0240*/ 	.word	0x00000008
.L_38:


//--------------------- .nv.callgraph             --------------------------
	.section	.nv.callgraph,"",@"SHT_CUDA_CALLGRAPH"
	.align	4
	.sectionentsize	8
	.align		4
        /*0000*/ 	.word	0x00000000
	.align		4
        /*0004*/ 	.word	0xffffffff
	.align		4
        /*0008*/ 	.word	0x00000000
	.align		4
        /*000c*/ 	.word	0xfffffffe
	.align		4
        /*0010*/ 	.word	0x00000000
	.align		4
        /*0014*/ 	.word	0xfffffffd
	.align		4
        /*0018*/ 	.word	0x00000000
	.align		4
        /*001c*/ 	.word	0xfffffffc


//--------------------- .nv.constant4             --------------------------
	.section	.nv.constant4,"a",@progbits
	.align	8
	.align		8
.nv.constant4:
        /*0000*/ 	.dword	_ZN39_INTERNAL_50a3cdf2_4_k_cu_110509ef_43724cuda3std3__45__cpo5beginE
	.align		8
        /*0008*/ 	.dword	_ZN39_INTERNAL_50a3cdf2_4_k_cu_110509ef_43724cuda3std3__45__cpo3endE
	.align		8
        /*0010*/ 	.dword	_ZN39_INTERNAL_50a3cdf2_4_k_cu_110509ef_43724cuda3std3__45__cpo6cbeginE
	.align		8
        /*0018*/ 	.dword	_ZN39_INTERNAL_50a3cdf2_4_k_cu_110509ef_43724cuda3std3__45__cpo4cendE
	.align		8
        /*0020*/ 	.dword	_ZN39_INTERNAL_50a3cdf2_4_k_cu_110509ef_43724cuda3std3__441_GLOBAL__N__50a3cdf2_4_k_cu_110509ef_43726ignoreE
	.align		8
        /*0028*/ 	.dword	_ZN39_INTERNAL_50a3cdf2_4_k_cu_110509ef_43724cuda3std3__419piecewise_constructE
	.align		8
        /*0030*/ 	.dword	_ZN39_INTERNAL_50a3cdf2_4_k_cu_110509ef_43724cuda3std3__48in_placeE
	.align		8
        /*0038*/ 	.dword	_ZN39_INTERNAL_50a3cdf2_4_k_cu_110509ef_43724cuda3std6ranges3__45__cpo4swapE
	.align		8
        /*0040*/ 	.dword	_ZN39_INTERNAL_50a3cdf2_4_k_cu_110509ef_43724cuda3std6ranges3__45__cpo9iter_moveE
	.align		8
        /*0048*/ 	.dword	_ZN39_INTERNAL_50a3cdf2_4_k_cu_110509ef_43724cute7productE
	.align		8
        /*0050*/ 	.dword	_ZN39_INTERNAL_50a3cdf2_4_k_cu_110509ef_43724cute1_E


//--------------------- .text._ZN7cutlass13device_kernelINS_4gemm6kernel13GemmUniversalIN4cute5tupleIJiiiiEEENS1_10collective13CollectiveMmaINS1_37MainloopSm90TmaGmmaWarpSpecializedFP8ILi3ENS5_IJNS4_1CILi1EEENSA_ILi2EEESB_EEENS1_35KernelTmaWarpSpecializedCooperativeEEENS5_IJNSA_ILi128EEENSA_ILi64EEESH_EEENS_12float_e5m2_tENS5_IJlSB_lEEESJ_SK_NS4_8TiledMMAINS4_8MMA_AtomIJNS4_4SM904GMMA30MMA_64x64x32_F32E5M2E5M2_SS_TNILNSO_7ScaleInE1ELSQ_1EEEEEENS4_6LayoutINS5_IJSC_SB_SB_EEENS5_IJSB_NSA_ILi0EEESV_EEEEENS5_IJNS4_10UnderscoreESY_SY_EEEEENS4_23SM90_TMA_LOAD_MULTICASTENS4_14ComposedLayoutINS4_7SwizzleILi2ELi4ELi3EEENS4_18smem_ptr_flag_bitsILi8EEENST_INS5_IJNSA_ILi8EEESH_EEENS5_IJSH_SB_EEEEEEEvNS4_8identityENS4_13SM90_TMA_LOADES1B_vS1C_EENS_8epilogue10collective6detail29Sm90TmaWarpSpecializedAdapterINS1G_15DefaultEpilogueISJ_SK_SK_NS1F_6thread17LinearCombinationISJ_Li1EffLNS1K_9ScaleType4KindE0ELNS_15FloatRoundStyleE2ESJ_EENS1_15EpilogueDefaultEEEEEvvEEEEvNT_6ParamsE --------------------------
	.section	.text._ZN7cutlass13device_kernelINS_4gemm6kernel13GemmUniversalIN4cute5tupleIJiiiiEEENS1_10collective13CollectiveMmaINS1_37MainloopSm90TmaGmmaWarpSpecializedFP8ILi3ENS5_IJNS4_1CILi1EEENSA_ILi2EEESB_EEENS1_35KernelTmaWarpSpecializedCooperativeEEENS5_IJNSA_ILi128EEENSA_ILi64EEESH_EEENS_12float_e5m2_tENS5_IJlSB_lEEESJ_SK_NS4_8TiledMMAINS4_8MMA_AtomIJNS4_4SM904GMMA30MMA_64x64x32_F32E5M2E5M2_SS_TNILNSO_7ScaleInE1ELSQ_1EEEEEENS4_6LayoutINS5_IJSC_SB_SB_EEENS5_IJSB_NSA_ILi0EEESV_EEEEENS5_IJNS4_10UnderscoreESY_SY_EEEEENS4_23SM90_TMA_LOAD_MULTICASTENS4_14ComposedLayoutINS4_7SwizzleILi2ELi4ELi3EEENS4_18smem_ptr_flag_bitsILi8EEENST_INS5_IJNSA_ILi8EEESH_EEENS5_IJSH_SB_EEEEEEEvNS4_8identityENS4_13SM90_TMA_LOADES1B_vS1C_EENS_8epilogue10collective6detail29Sm90TmaWarpSpecializedAdapterINS1G_15DefaultEpilogueISJ_SK_SK_NS1F_6thread17LinearCombinationISJ_Li1EffLNS1K_9ScaleType4KindE0ELNS_15FloatRoundStyleE2ESJ_EENS1_15EpilogueDefaultEEEEEvvEEEEvNT_6ParamsE,"ax",@progbits
	.align	128
.text._ZN7cutlass13device_kernelINS_4gemm6kernel13GemmUniversalIN4cute5tupleIJiiiiEEENS1_10collective13CollectiveMmaINS1_37MainloopSm90TmaGmmaWarpSpecializedFP8ILi3ENS5_IJNS4_1CILi1EEENSA_ILi2EEESB_EEENS1_35KernelTmaWarpSpecializedCooperativeEEENS5_IJNSA_ILi128EEENSA_ILi64EEESH_EEENS_12float_e5m2_tENS5_IJlSB_lEEESJ_SK_NS4_8TiledMMAINS4_8MMA_AtomIJNS4_4SM904GMMA30MMA_64x64x32_F32E5M2E5M2_SS_TNILNSO_7ScaleInE1ELSQ_1EEEEEENS4_6LayoutINS5_IJSC_SB_SB_EEENS5_IJSB_NSA_ILi0EEESV_EEEEENS5_IJNS4_10UnderscoreESY_SY_EEEEENS4_23SM90_TMA_LOAD_MULTICASTENS4_14ComposedLayoutINS4_7SwizzleILi2ELi4ELi3EEENS4_18smem_ptr_flag_bitsILi8EEENST_INS5_IJNSA_ILi8EEESH_EEENS5_IJSH_SB_EEEEEEEvNS4_8identityENS4_13SM90_TMA_LOADES1B_vS1C_EENS_8epilogue10collective6detail29Sm90TmaWarpSpecializedAdapterINS1G_15DefaultEpilogueISJ_SK_SK_NS1F_6thread17LinearCombinationISJ_Li1EffLNS1K_9ScaleType4KindE0ELNS_15FloatRoundStyleE2ESJ_EENS1_15EpilogueDefaultEEEEEvvEEEEvNT_6ParamsE:
        .type           _ZN7cutlass13device_kernelINS_4gemm6kernel13GemmUniversalIN4cute5tupleIJiiiiEEENS1_10collective13CollectiveMmaINS1_37MainloopSm90TmaGmmaWarpSpecializedFP8ILi3ENS5_IJNS4_1CILi1EEENSA_ILi2EEESB_EEENS1_35KernelTmaWarpSpecializedCooperativeEEENS5_IJNSA_ILi128EEENSA_ILi64EEESH_EEENS_12float_e5m2_tENS5_IJlSB_lEEESJ_SK_NS4_8TiledMMAINS4_8MMA_AtomIJNS4_4SM904GMMA30MMA_64x64x32_F32E5M2E5M2_SS_TNILNSO_7ScaleInE1ELSQ_1EEEEEENS4_6LayoutINS5_IJSC_SB_SB_EEENS5_IJSB_NSA_ILi0EEESV_EEEEENS5_IJNS4_10UnderscoreESY_SY_EEEEENS4_23SM90_TMA_LOAD_MULTICASTENS4_14ComposedLayoutINS4_7SwizzleILi2ELi4ELi3EEENS4_18smem_ptr_flag_bitsILi8EEENST_INS5_IJNSA_ILi8EEESH_EEENS5_IJSH_SB_EEEEEEEvNS4_8identityENS4_13SM90_TMA_LOADES1B_vS1C_EENS_8epilogue10collective6detail29Sm90TmaWarpSpecializedAdapterINS1G_15DefaultEpilogueISJ_SK_SK_NS1F_6thread17LinearCombinationISJ_Li1EffLNS1K_9ScaleType4KindE0ELNS_15FloatRoundStyleE2ESJ_EENS1_15EpilogueDefaultEEEEEvvEEEEvNT_6ParamsE,@function
        .size           _ZN7cutlass13device_kernelINS_4gemm6kernel13GemmUniversalIN4cute5tupleIJiiiiEEENS1_10collective13CollectiveMmaINS1_37MainloopSm90TmaGmmaWarpSpecializedFP8ILi3ENS5_IJNS4_1CILi1EEENSA_ILi2EEESB_EEENS1_35KernelTmaWarpSpecializedCooperativeEEENS5_IJNSA_ILi128EEENSA_ILi64EEESH_EEENS_12float_e5m2_tENS5_IJlSB_lEEESJ_SK_NS4_8TiledMMAINS4_8MMA_AtomIJNS4_4SM904GMMA30MMA_64x64x32_F32E5M2E5M2_SS_TNILNSO_7ScaleInE1ELSQ_1EEEEEENS4_6LayoutINS5_IJSC_SB_SB_EEENS5_IJSB_NSA_ILi0EEESV_EEEEENS5_IJNS4_10UnderscoreESY_SY_EEEEENS4_23SM90_TMA_LOAD_MULTICASTENS4_14ComposedLayoutINS4_7SwizzleILi2ELi4ELi3EEENS4_18smem_ptr_flag_bitsILi8EEENST_INS5_IJNSA_ILi8EEESH_EEENS5_IJSH_SB_EEEEEEEvNS4_8identityENS4_13SM90_TMA_LOADES1B_vS1C_EENS_8epilogue10collective6detail29Sm90TmaWarpSpecializedAdapterINS1G_15DefaultEpilogueISJ_SK_SK_NS1F_6thread17LinearCombinationISJ_Li1EffLNS1K_9ScaleType4KindE0ELNS_15FloatRoundStyleE2ESJ_EENS1_15EpilogueDefaultEEEEEvvEEEEvNT_6ParamsE,(.L_x_140 - _ZN7cutlass13device_kernelINS_4gemm6kernel13GemmUniversalIN4cute5tupleIJiiiiEEENS1_10collective13CollectiveMmaINS1_37MainloopSm90TmaGmmaWarpSpecializedFP8ILi3ENS5_IJNS4_1CILi1EEENSA_ILi2EEESB_EEENS1_35KernelTmaWarpSpecializedCooperativeEEENS5_IJNSA_ILi128EEENSA_ILi64EEESH_EEENS_12float_e5m2_tENS5_IJlSB_lEEESJ_SK_NS4_8TiledMMAINS4_8MMA_AtomIJNS4_4SM904GMMA30MMA_64x64x32_F32E5M2E5M2_SS_TNILNSO_7ScaleInE1ELSQ_1EEEEEENS4_6LayoutINS5_IJSC_SB_SB_EEENS5_IJSB_NSA_ILi0EEESV_EEEEENS5_IJNS4_10UnderscoreESY_SY_EEEEENS4_23SM90_TMA_LOAD_MULTICASTENS4_14ComposedLayoutINS4_7SwizzleILi2ELi4ELi3EEENS4_18smem_ptr_flag_bitsILi8EEENST_INS5_IJNSA_ILi8EEESH_EEENS5_IJSH_SB_EEEEEEEvNS4_8identityENS4_13SM90_TMA_LOADES1B_vS1C_EENS_8epilogue10collective6detail29Sm90TmaWarpSpecializedAdapterINS1G_15DefaultEpilogueISJ_SK_SK_NS1F_6thread17LinearCombinationISJ_Li1EffLNS1K_9ScaleType4KindE0ELNS_15FloatRoundStyleE2ESJ_EENS1_15EpilogueDefaultEEEEEvvEEEEvNT_6ParamsE)
        .other          _ZN7cutlass13device_kernelINS_4gemm6kernel13GemmUniversalIN4cute5tupleIJiiiiEEENS1_10collective13CollectiveMmaINS1_37MainloopSm90TmaGmmaWarpSpecializedFP8ILi3ENS5_IJNS4_1CILi1EEENSA_ILi2EEESB_EEENS1_35KernelTmaWarpSpecializedCooperativeEEENS5_IJNSA_ILi128EEENSA_ILi64EEESH_EEENS_12float_e5m2_tENS5_IJlSB_lEEESJ_SK_NS4_8TiledMMAINS4_8MMA_AtomIJNS4_4SM904GMMA30MMA_64x64x32_F32E5M2E5M2_SS_TNILNSO_7ScaleInE1ELSQ_1EEEEEENS4_6LayoutINS5_IJSC_SB_SB_EEENS5_IJSB_NSA_ILi0EEESV_EEEEENS5_IJNS4_10UnderscoreESY_SY_EEEEENS4_23SM90_TMA_LOAD_MULTICASTENS4_14ComposedLayoutINS4_7SwizzleILi2ELi4ELi3EEENS4_18smem_ptr_flag_bitsILi8EEENST_INS5_IJNSA_ILi8EEESH_EEENS5_IJSH_SB_EEEEEEEvNS4_8identityENS4_13SM90_TMA_LOADES1B_vS1C_EENS_8epilogue10collective6detail29Sm90TmaWarpSpecializedAdapterINS1G_15DefaultEpilogueISJ_SK_SK_NS1F_6thread17LinearCombinationISJ_Li1EffLNS1K_9ScaleType4KindE0ELNS_15FloatRoundStyleE2ESJ_EENS1_15EpilogueDefaultEEEEEvvEEEEvNT_6ParamsE,@"STO_CUDA_ENTRY STV_DEFAULT"
_ZN7cutlass13device_kernelINS_4gemm6kernel13GemmUniversalIN4cute5tupleIJiiiiEEENS1_10collective13CollectiveMmaINS1_37MainloopSm90TmaGmmaWarpSpecializedFP8ILi3ENS5_IJNS4_1CILi1EEENSA_ILi2EEESB_EEENS1_35KernelTmaWarpSpecializedCooperativeEEENS5_IJNSA_ILi128EEENSA_ILi64EEESH_EEENS_12float_e5m2_tENS5_IJlSB_lEEESJ_SK_NS4_8TiledMMAINS4_8MMA_AtomIJNS4_4SM904GMMA30MMA_64x64x32_F32E5M2E5M2_SS_TNILNSO_7ScaleInE1ELSQ_1EEEEEENS4_6LayoutINS5_IJSC_SB_SB_EEENS5_IJSB_NSA_ILi0EEESV_EEEEENS5_IJNS4_10UnderscoreESY_SY_EEEEENS4_23SM90_TMA_LOAD_MULTICASTENS4_14ComposedLayoutINS4_7SwizzleILi2ELi4ELi3EEENS4_18smem_ptr_flag_bitsILi8EEENST_INS5_IJNSA_ILi8EEESH_EEENS5_IJSH_SB_EEEEEEEvNS4_8identityENS4_13SM90_TMA_LOADES1B_vS1C_EENS_8epilogue10collective6detail29Sm90TmaWarpSpecializedAdapterINS1G_15DefaultEpilogueISJ_SK_SK_NS1F_6thread17LinearCombinationISJ_Li1EffLNS1K_9ScaleType4KindE0ELNS_15FloatRoundStyleE2ESJ_EENS1_15EpilogueDefaultEEEEEvvEEEEvNT_6ParamsE:
[----:B------:R-:W-:Y:S01]  /*0000*/  LDC R1, c[0x0][0x28] ;  /* 0x00000a00ff017b82 */ /* 0x000fe20000000800 */
[----:B------:R-:W0:Y:S01]  /*0010*/  S2R R0, SR_TID.X ;  /* 0x0000000000007919 */ /* 0x000e220000002100 */
[----:B------:R-:W-:Y:S01]  /*0020*/  ELECT P0, URZ, PT ;  /* 0x00000000003f782f */ /* 0x000fe20003800000 */
[----:B------:R-:W-:Y:S01]  /*0030*/  BSSY B0, `(.L_x_0) ;  /* 0x000000f000007945 */ /* 0x000fe20003800000 */
[--C-:B0-----:R-:W-:Y:S02]  /*0040*/  SHF.R.U32.HI R2, RZ, 0x5, R0.reuse ;  /* 0x00000005ff027819 */ /* 0x101fe40000011600 */
[----:B------:R-:W-:-:S03]  /*0050*/  SHF.R.U32.HI R4, RZ, 0x7, R0 ;  /* 0x00000007ff047819 */ /* 0x000fc60000011600 */
[----:B------:R-:W0:Y:S04]  /*0060*/  SHFL.IDX PT, R3, R2, RZ, 0x1f ;  /* 0x00001fff02037589 */ /* 0x000e2800000e0000 */
[----:B------:R-:W1:Y:S01]  /*0070*/  SHFL.IDX PT, R4, R4, RZ, 0x1f ;  /* 0x00001fff04047589 */ /* 0x000e6200000e0000 */
[----:B0-----:R-:W-:-:S13]  /*0080*/  ISETP.NE.OR P0, PT, R3, RZ, !P0 ;  /* 0x000000ff0300720c */ /* 0x001fda0004705670 */
[----:B-1----:R-:W-:Y:S05]  /*0090*/  @P0 BRA `(.L_x_1) ;  /* 0x0000000000200947 */ /* 0x002fea0003800000 */
[----:B------:R-:W-:Y:S02]  /*00a0*/  ULDC.64 UR4, c[0x0][0x198] ;  /* 0x0000660000047ab9 */ /* 0x000fe40000000a00 */
[----:B------:R-:W-:Y:S02]  /*00b0*/  UIADD3 UR6, UP0, UR4, 0xf0, URZ ;  /* 0x000000f004067890 */ /* 0x000fe4000ff1e03f */
[----:B------:R-:W-:Y:S02]  /*00c0*/  UIADD3 UR4, UP1, UR4, 0x1f0, URZ ;  /* 0x000001f004047890 */ /* 0x000fe4000ff3e03f */
[----:B------:R-:W-:Y:S02]  /*00d0*/  UIADD3.X UR7, URZ, UR5, URZ, UP0, !UPT ;  /* 0x000000053f077290 */ /* 0x000fe400087fe43f */
[----:B------:R-:W-:-:S07]  /*00e0*/  UIADD3.X UR5, URZ, UR5, URZ, UP1, !UPT ;  /* 0x000000053f057290 */ /* 0x000fce0008ffe43f */
[----:B------:R0:W-:Y:S02]  /*00f0*/  UTMACCTL.PF [UR6] ;  /* 0x00000000060079b9 */ /* 0x0001e40008040000 */
[----:B------:R0:W-:Y:S02]  /*0100*/  UTMACCTL.PF [UR4] ;  /* 0x00000000040079b9 */ /* 0x0001e40008040000 */
[----:B0-----:R-:W-:Y:S01]  /*0110*/  NOP ;  /* 0x0000000000007918 */ /* 0x001fe20000000000 */
.L_x_1:
[----:B------:R-:W-:Y:S05]  /*0120*/  BSYNC B0 ;  /* 0x0000000000007941 */ /* 0x000fea0003800000 */
.L_x_0:
[----:B------:R-:W0:Y:S02]  /*0130*/  SHFL.IDX PT, R5, R2, RZ, 0x1f ;  /* 0x00001fff02057589 */ /* 0x000e2400000e0000 */
[----:B0-----:R-:W-:-:S13]  /*0140*/  ISETP.NE.AND P0, PT, R5, RZ, PT ;  /* 0x000000ff0500720c */ /* 0x001fda0003f05270 */
[----:B------:R-:W-:Y:S05]  /*0150*/  @P0 BRA `(.L_x_2) ;  /* 0x0000000000500947 */ /* 0x000fea0003800000 */
[----:B------:R-:W0:Y:S01]  /*0160*/  S2UR UR8, SR_CgaCtaId ;  /* 0x00000000000879c3 */ /* 0x000e220000008800 */
[----:B------:R-:W-:Y:S01]  /*0170*/  UMOV UR4, 0x400 ;  /* 0x0000040000047882 */ /* 0x000fe20000000000 */
[----:B------:R-:W-:Y:S01]  /*0180*/  UMOV UR5, 0x1 ;  /* 0x0000000100057882 */ /* 0x000fe20000000000 */
[----:B------:R-:W-:Y:S01]  /*0190*/  UMOV UR6, 0x4 ;  /* 0x0000000400067882 */ /* 0x000fe20000000000 */
[----:B------:R-:W-:Y:S01]  /*01a0*/  ELECT P0, URZ, PT ;  /* 0x00000000003f782f */ /* 0x000fe20003800000 */
[----:B------:R-:W-:-:S04]  /*01b0*/  UIADD3 UR6, -UR6, 0x100000, URZ ;  /* 0x0010000006067890 */ /* 0x000fc8000fffe13f */
[----:B------:R-:W-:Y:S02]  /*01c0*/  USHF.L.U32 UR7, UR6, 0xb, URZ ;  /* 0x0000000b06077899 */ /* 0x000fe4000800063f */
[----:B------:R-:W-:Y:S02]  /*01d0*/  USHF.L.U32 UR6, UR6, 0x1, URZ ;  /* 0x0000000106067899 */ /* 0x000fe4000800063f */
[----:B0-----:R-:W-:Y:S02]  /*01e0*/  ULEA UR8, UR8, UR4, 0x18 ;  /* 0x0000000408087291 */ /* 0x001fe4000f8ec03f */
[----:B------:R-:W-:-:S04]  /*01f0*/  UIADD3 UR4, -UR5, 0x100000, URZ ;  /* 0x0010000005047890 */ /* 0x000fc8000fffe13f */
[----:B------:R-:W-:Y:S02]  /*0200*/  USHF.L.U32 UR5, UR4, 0xb, URZ ;  /* 0x0000000b04057899 */ /* 0x000fe4000800063f */
[----:B------:R-:W-:Y:S01]  /*0210*/  USHF.L.U32 UR4, UR4, 0x1, URZ ;  /* 0x0000000104047899 */ /* 0x000fe2000800063f */
[----:B------:R-:W0:Y:S11]  /*0220*/  FENCE.VIEW.ASYNC.S ;  /* 0x00000000000073c6 */ /* 0x000e360000000000 */
[----:B0-----:R0:W1:Y:S01]  /*0230*/  SYNCS.EXCH.64 URZ, [UR8], UR4 ;  /* 0x00000004083f75b2 */ /* 0x0010620008000100 */
[----:B------:R0:W2:Y:S01]  /*0240*/  SYNCS.EXCH.64 URZ, [UR8+0x18], UR6 ;  /* 0x00001806083f75b2 */ /* 0x0000a20008000100 */
[----:B------:R0:W3:Y:S01]  /*0250*/  SYNCS.EXCH.64 URZ, [UR8+0x8], UR4 ;  /* 0x00000804083f75b2 */ /* 0x0000e20008000100 */
[----:B------:R0:W4:Y:S01]  /*0260*/  SYNCS.EXCH.64 URZ, [UR8+0x20], UR6 ;  /* 0x00002006083f75b2 */ /* 0x0001220008000100 */
[----:B------:R0:W0:Y:S01]  /*0270*/  SYNCS.EXCH.64 URZ, [UR8+0x10], UR4 ;  /* 0x00001004083f75b2 */ /* 0x0000220008000100 */
[----:B------:R0:W0:Y:S01]  /*0280*/  SYNCS.EXCH.64 URZ, [UR8+0x28], UR6 ;  /* 0x00002806083f75b2 */ /* 0x0000220008000100 */
[----:B------:R-:W-:Y:S01]  /*0290*/  NOP ;  /* 0x0000000000007918 */ /* 0x000fe20000000000 */
.L_x_2:
[----:B------:R-:W5:Y:S01]  /*02a0*/  SHFL.IDX PT, R2, R2, RZ, 0x1f ;  /* 0x00001fff02027589 */ /* 0x000f6200000e0000 */
[----:B------:R-:W-:Y:S01]  /*02b0*/  SHF.R.S32.HI R7, RZ, 0x1f, R0 ;  /* 0x0000001fff077819 */ /* 0x000fe20000011400 */
[----:B0-----:R-:W0:Y:S01]  /*02c0*/  S2UR UR8, SR_CTAID.X ;  /* 0x00000000000879c3 */ /* 0x001e220000002500 */
[----:B------:R-:W-:Y:S01]  /*02d0*/  ELECT P0, URZ, PT ;  /* 0x00000000003f782f */ /* 0x000fe20003800000 */
[----:B------:R-:W1:Y:S01]  /*02e0*/  S2R R8, SR_CTAID.Y ;  /* 0x0000000000087919 */ /* 0x000e620000002600 */
[----:B------:R-:W-:Y:S01]  /*02f0*/  LEA.HI R7, R7, R0, RZ, 0x7 ;  /* 0x0000000007077211 */ /* 0x000fe200078f38ff */
[----:B------:R-:W-:Y:S01]  /*0300*/  ULDC UR4, c[0x0][0x154] ;  /* 0x0000550000047ab9 */ /* 0x000fe20000000800 */
[----:B------:R-:W-:Y:S01]  /*0310*/  NOP ;  /* 0x0000000000007918 */ /* 0x000fe20000000000 */
[----:B------:R-:W-:Y:S01]  /*0320*/  NOP ;  /* 0x0000000000007918 */ /* 0x000fe20000000000 */
[----:B------:R-:W-:Y:S01]  /*0330*/  LOP3.LUT R7, R7, 0xffffff80, RZ, 0xc0, !PT ;  /* 0xffffff8007077812 */ /* 0x000fe200078ec0ff */
[----:B------:R-:W2:Y:S04]  /*0340*/  LDC R14, c[0x0][0x140] ;  /* 0x00005000ff0e7b82 */ /* 0x000ea80000000800 */
[----:B------:R-:W-:-:S04]  /*0350*/  IMAD.IADD R7, R0, 0x1, -R7 ;  /* 0x0000000100077824 */ /* 0x000fc800078e0a07 */
[----:B------:R-:W3:Y:S01]  /*0360*/  LDC R17, c[0x0][0x148] ;  /* 0x00005200ff117b82 */ /* 0x000ee20000000800 */
[----:B------:R-:W-:Y:S02]  /*0370*/  SHF.R.S32.HI R6, RZ, 0x1f, R7 ;  /* 0x0000001fff067819 */ /* 0x000fe40000011407 */
[----:B------:R-:W-:Y:S02]  /*0380*/  LOP3.LUT P2, RZ, R7, 0x7, RZ, 0xc0, !PT ;  /* 0x0000000707ff7812 */ /* 0x000fe4000784c0ff */
[----:B------:R-:W-:Y:S02]  /*0390*/  LEA.HI R6, R6, R7, RZ, 0x3 ;  /* 0x0000000706067211 */ /* 0x000fe400078f18ff */
[----:B-----5:R-:W-:Y:S01]  /*03a0*/  ISETP.NE.OR P0, PT, R2, RZ, !P0 ;  /* 0x000000ff0200720c */ /* 0x020fe20004705670 */
[----:B------:R-:W5:Y:S01]  /*03b0*/  LDC R12, c[0x0][0x144] ;  /* 0x00005100ff0c7b82 */ /* 0x000f620000000800 */
[--C-:B------:R-:W-:Y:S02]  /*03c0*/  SHF.R.S32.HI R2, RZ, 0x3, R6.reuse ;  /* 0x00000003ff027819 */ /* 0x100fe40000011406 */
[----:B------:R-:W-:-:S02]  /*03d0*/  SHF.R.S32.HI R11, RZ, 0x1f, R6 ;  /* 0x0000001fff0b7819 */ /* 0x000fc40000011406 */
[----:B------:R-:W-:Y:S02]  /*03e0*/  SHF.R.S32.HI R6, RZ, 0x1f, R5 ;  /* 0x0000001fff067819 */ /* 0x000fe40000011405 */
[----:B------:R-:W-:Y:S02]  /*03f0*/  LEA.HI R11, R11, R2, RZ, 0x2 ;  /* 0x000000020b0b7211 */ /* 0x000fe400078f10ff */
[----:B------:R-:W-:Y:S02]  /*0400*/  LEA.HI R6, R6, R5, RZ, 0x2 ;  /* 0x0000000506067211 */ /* 0x000fe400078f10ff */
[----:B-1----:R-:W-:Y:S01]  /*0410*/  I2FP.F32.U32 R10, R8 ;  /* 0x00000008000a7245 */ /* 0x002fe20000201000 */
[----:B------:R-:W-:Y:S01]  /*0420*/  VOTEU.ALL UP0, P0 ;  /* 0x00000000003f7886 */ /* 0x000fe20000000000 */
[----:B------:R-:W-:Y:S01]  /*0430*/  LOP3.LUT R6, R6, 0x3ffffffc, RZ, 0xc0, !PT ;  /* 0x3ffffffc06067812 */ /* 0x000fe200078ec0ff */
[----:B------:R-:W-:Y:S01]  /*0440*/  VOTEU.ALL UP1, P0 ;  /* 0x00000000003f7886 */ /* 0x000fe20000020000 */
[----:B------:R-:W-:Y:S01]  /*0450*/  LOP3.LUT R11, R11, 0xfffffffc, RZ, 0xc0, !PT ;  /* 0xfffffffc0b0b7812 */ /* 0x000fe200078ec0ff */
[----:B------:R-:W-:Y:S01]  /*0460*/  FMUL R13, R10, UR4 ;  /* 0x000000040a0d7c20 */ /* 0x000fe20008400000 */
[----:B------:R-:W1:Y:S01]  /*0470*/  @!UP0 S2UR UR7, SR_CgaCtaId ;  /* 0x00000000000789c3 */ /* 0x000e620000008800 */
[----:B------:R-:W-:Y:S01]  /*0480*/  IMAD.IADD R6, R5, 0x1, -R6 ;  /* 0x0000000105067824 */ /* 0x000fe200078e0a06 */
[----:B0-----:R-:W-:Y:S01]  /*0490*/  I2FP.F32.U32 R5, UR8 ;  /* 0x0000000800057c45 */ /* 0x001fe20008201000 */
[----:B------:R-:W-:Y:S01]  /*04a0*/  ULDC UR4, c[0x0][0x150] ;  /* 0x0000540000047ab9 */ /* 0x000fe20000000800 */
[----:B------:R-:W-:Y:S01]  /*04b0*/  IMAD.IADD R11, R2, 0x1, -R11 ;  /* 0x00000001020b7824 */ /* 0x000fe200078e0a0b */
[----:B------:R-:W-:Y:S01]  /*04c0*/  SHF.R.S32.HI R2, RZ, 0x1f, R3 ;  /* 0x0000001fff027819 */ /* 0x000fe20000011403 */
[----:B------:R-:W0:Y:S01]  /*04d0*/  F2I.U32.TRUNC.NTZ R13, R13 ;  /* 0x0000000d000d7305 */ /* 0x000e22000020f000 */
[----:B------:R-:W-:Y:S01]  /*04e0*/  FMUL R10, R5, UR4 ;  /* 0x00000004050a7c20 */ /* 0x000fe20008400000 */
[----:B------:R-:W-:Y:S01]  /*04f0*/  IMAD R6, R6, 0x4, R11 ;  /* 0x0000000406067824 */ /* 0x000fe200078e020b */
[----:B------:R-:W-:Y:S01]  /*0500*/  LEA.HI R2, R2, R3, RZ, 0x2 ;  /* 0x0000000302027211 */ /* 0x000fe200078f10ff */
[----:B------:R-:W-:Y:S01]  /*0510*/  UMOV UR4, 0x20 ;  /* 0x0000002000047882 */ /* 0x000fe20000000000 */
[----:B------:R-:W-:Y:S01]  /*0520*/  @!UP0 UMOV UR6, 0x400 ;  /* 0x0000040000068882 */ /* 0x000fe20000000000 */
[----:B------:R-:W-:Y:S01]  /*0530*/  IMAD.SHL.U32 R5, R6, 0x4, RZ ;  /* 0x0000000406057824 */ /* 0x000fe200078e00ff */
[----:B------:R-:W-:Y:S01]  /*0540*/  LOP3.LUT R2, R2, 0xfffffffc, RZ, 0xc0, !PT ;  /* 0xfffffffc02027812 */ /* 0x000fe200078ec0ff */
[----:B------:R-:W4:Y:S01]  /*0550*/  F2I.U32.TRUNC.NTZ R10, R10 ;  /* 0x0000000a000a7305 */ /* 0x000f22000020f000 */
[----:B------:R-:W-:-:S04]  /*0560*/  @!UP0 UIADD3 UR4, -UR4, 0x100000, URZ ;  /* 0x0010000004048890 */ /* 0x000fc8000fffe13f */
[----:B------:R-:W-:Y:S02]  /*0570*/  @!UP0 USHF.L.U32 UR5, UR4, 0xb, URZ ;  /* 0x0000000b04058899 */ /* 0x000fe4000800063f */
[----:B------:R-:W-:Y:S01]  /*0580*/  @!UP0 USHF.L.U32 UR4, UR4, 0x1, URZ ;  /* 0x0000000104048899 */ /* 0x000fe2000800063f */
[----:B--2---:R-:W-:Y:S01]  /*0590*/  ISETP.EQ.U32.AND P3, PT, R14, 0x1, PT ;  /* 0x000000010e00780c */ /* 0x004fe20003f62070 */
[----:B------:R-:W-:Y:S01]  /*05a0*/  VIADD R14, R4, 0xffffffff ;  /* 0xffffffff040e7836 */ /* 0x000fe20000000000 */
[----:B------:R-:W-:Y:S01]  /*05b0*/  LOP3.LUT R6, R6, 0xc, R5, 0x78, !PT ;  /* 0x0000000c06067812 */ /* 0x000fe200078e7805 */
[----:B------:R-:W-:Y:S02]  /*05c0*/  IMAD.IADD R3, R3, 0x1, -R2 ;  /* 0x0000000103037824 */ /* 0x000fe400078e0a02 */
[----:B0-----:R-:W-:Y:S01]  /*05d0*/  IMAD.MOV R20, RZ, RZ, -R13 ;  /* 0x000000ffff147224 */ /* 0x001fe200078e0a0d */
[----:B------:R-:W-:Y:S01]  /*05e0*/  ISETP.GE.U32.AND P5, PT, R14, 0x2, PT ;  /* 0x000000020e00780c */ /* 0x000fe20003fa6070 */
[----:B-1----:R-:W-:Y:S01]  /*05f0*/  @!UP0 ULEA UR6, UR7, UR6, 0x18 ;  /* 0x0000000607068291 */ /* 0x002fe2000f8ec03f */
[----:B------:R-:W-:Y:S01]  /*0600*/  ISETP.NE.AND P1, PT, R3, 0x3, PT ;  /* 0x000000030300780c */ /* 0x000fe20003f25270 */
[----:B---3--:R-:W-:Y:S01]  /*0610*/  IMAD R5, R17, R20, R8 ;  /* 0x0000001411057224 */ /* 0x008fe200078e0208 */
[----:B------:R-:W-:Y:S01]  /*0620*/  VOTEU.ALL UP0, P0 ;  /* 0x00000000003f7886 */ /* 0x000fe20000000000 */
[----:B------:R-:W-:Y:S01]  /*0630*/  ISETP.LT.U32.AND P0, PT, R6, 0x2, !P2 ;  /* 0x000000020600780c */ /* 0x000fe20005701070 */
[----:B----4-:R-:W-:Y:S01]  /*0640*/  IMAD.MOV R7, RZ, RZ, -R10 ;  /* 0x000000ffff077224 */ /* 0x010fe200078e0a0a */
[----:B------:R-:W-:-:S02]  /*0650*/  ISETP.EQ.OR P1, PT, R3, RZ, !P1 ;  /* 0x000000ff0300720c */ /* 0x000fc40004f22670 */
[----:B------:R-:W-:Y:S01]  /*0660*/  ISETP.NE.AND P4, PT, R5, R6, PT ;  /* 0x000000060500720c */ /* 0x000fe20003f85270 */
[----:B-----5:R-:W-:Y:S01]  /*0670*/  IMAD R7, R12, R7, UR8 ;  /* 0x000000080c077e24 */ /* 0x020fe2000f8e0207 */
[C---:B------:R-:W-:Y:S01]  /*0680*/  ISETP.EQ.AND P1, PT, R4.reuse, RZ, P1 ;  /* 0x000000ff0400720c */ /* 0x040fe20000f22270 */
[----:B------:R-:W0:Y:S02]  /*0690*/  FENCE.VIEW.ASYNC.S ;  /* 0x00000000000073c6 */ /* 0x000e240000000000 */
[----:B0-----:R0:W1:Y:S01]  /*06a0*/  @!UP0 SYNCS.EXCH.64 URZ, [UR6+0x40], UR4 ;  /* 0x00004004063f85b2 */ /* 0x0010620008000100 */
[----:B------:R-:W-:Y:S02]  /*06b0*/  ISETP.NE.AND P2, PT, R4, RZ, PT ;  /* 0x000000ff0400720c */ /* 0x000fe40003f45270 */
[----:B------:R-:W-:Y:S02]  /*06c0*/  ISETP.EQ.OR P4, PT, R7, RZ, !P4 ;  /* 0x000000ff0700720c */ /* 0x000fe40006782670 */
[----:B------:R-:W-:-:S02]  /*06d0*/  SEL R2, RZ, 0x1, !P1 ;  /* 0x00000001ff027807 */ /* 0x000fc40004800000 */
[----:B------:R-:W-:Y:S02]  /*06e0*/  PLOP3.LUT P0, PT, P0, P4, PT, 0x80, 0x0 ;  /* 0x000000000000781c */ /* 0x000fe40000709070 */
[----:B------:R-:W-:Y:S01]  /*06f0*/  SEL R2, R2, 0x2, P5 ;  /* 0x0000000202027807 */ /* 0x000fe20002800000 */
[----:B------:R0:W2:Y:S01]  /*0700*/  @!UP1 SYNCS.EXCH.64 URZ, [UR6+0x48], UR4 ;  /* 0x00004804063f95b2 */ /* 0x0000a20008000100 */
[----:B------:R-:W-:Y:S01]  /*0710*/  NOP ;  /* 0x0000000000007918 */ /* 0x000fe20000000000 */
[----:B------:R-:W-:Y:S08]  /*0720*/  @!P3 BRA `(.L_x_3) ;  /* 0x000000000008b947 */ /* 0x000ff00003800000 */
[----:B-12---:R-:W-:Y:S01]  /*0730*/  UCGABAR_ARV ;  /* 0x00000000000079c7 */ /* 0x006fe20008000000 */
[----:B------:R-:W-:Y:S05]  /*0740*/  BRA `(.L_x_4) ;  /* 0x0000000000047947 */ /* 0x000fea0003800000 */
.L_x_3:
[----:B-12---:R-:W-:Y:S01]  /*0750*/  NOP ;  /* 0x0000000000007918 */ /* 0x006fe20000000000 */
.L_x_4:
[----:B------:R-:W1:Y:S01]  /*0760*/  LDC R4, c[0x0][0x65c] ;  /* 0x00019700ff047b82 */ /* 0x000e620000000800 */
[----:B------:R-:W-:Y:S01]  /*0770*/  IMAD.MOV.U32 R5, RZ, RZ, RZ ;  /* 0x000000ffff057224 */ /* 0x000fe200078e00ff */
[----:B-1----:R-:W-:Y:S01]  /*0780*/  ISETP.NE.AND P4, PT, R4, 0x1, PT ;  /* 0x000000010400780c */ /* 0x002fe20003f85270 */
[----:B------:R-:W-:-:S12]  /*0790*/  IMAD.U32 R4, RZ, RZ, UR8 ;  /* 0x00000008ff047e24 */ /* 0x000fd8000f8e00ff */
[----:B------:R-:W1:Y:S01]  /*07a0*/  @P4 LDC R13, c[0x0][0x10] ;  /* 0x00000400ff0d4b82 */ /* 0x000e620000000800 */
[----:B------:R-:W-:Y:S02]  /*07b0*/  @P4 IMAD.MOV.U32 R9, RZ, RZ, RZ ;  /* 0x000000ffff094224 */ /* 0x000fe400078e00ff */
[----:B------:R-:W-:-:S05]  /*07c0*/  @P4 IMAD.MOV.U32 R15, RZ, RZ, RZ ;  /* 0x000000ffff0f4224 */ /* 0x000fca00078e00ff */
[----:B------:R-:W2:Y:S01]  /*07d0*/  @!P4 LDC R11, c[0x0][0xc] ;  /* 0x00000300ff0bcb82 */ /* 0x000ea20000000800 */
[----:B-1----:R-:W-:-:S04]  /*07e0*/  @P4 IMAD.WIDE.U32 R12, R13, UR8, R8 ;  /* 0x000000080d0c4c25 */ /* 0x002fc8000f8e0008 */
[----:B--2---:R-:W-:-:S04]  /*07f0*/  @!P4 IMAD.WIDE.U32 R10, R8, R11, R4 ;  /* 0x0000000b080ac225 */ /* 0x004fc800078e0004 */
[----:B------:R-:W-:Y:S02]  /*0800*/  @P4 IMAD.MOV.U32 R4, RZ, RZ, R12 ;  /* 0x000000ffff044224 */ /* 0x000fe400078e000c */
[----:B------:R-:W-:Y:S02]  /*0810*/  @P4 IMAD.IADD R5, R13, 0x1, R15 ;  /* 0x000000010d054824 */ /* 0x000fe400078e020f */
[----:B------:R-:W-:Y:S02]  /*0820*/  @!P4 IMAD.MOV.U32 R4, RZ, RZ, R10 ;  /* 0x000000ffff04c224 */ /* 0x000fe400078e000a */
[----:B------:R-:W-:Y:S01]  /*0830*/  @!P4 IMAD.MOV.U32 R5, RZ, RZ, R11 ;  /* 0x000000ffff05c224 */ /* 0x000fe200078e000b */
[----:B------:R-:W-:Y:S06]  /*0840*/  @!P3 BRA `(.L_x_5) ;  /* 0x00000000000cb947 */ /* 0x000fec0003800000 */
[----:B------:R-:W-:Y:S01]  /*0850*/  UCGABAR_WAIT ;  /* 0x0000000000007dc7 */ /* 0x000fe20008000000 */
[----:B------:R-:W-:Y:S01]  /*0860*/  CCTL.IVALL ;  /* 0x00000000ff00798f */ /* 0x000fe20002000000 */
[----:B------:R-:W-:Y:S05]  /*0870*/  BRA `(.L_x_6) ;  /* 0x0000000000047947 */ /* 0x000fea0003800000 */
.L_x_5:
[----:B------:R-:W-:Y:S06]  /*0880*/  BAR.SYNC.DEFER_BLOCKING 0x0 ;  /* 0x0000000000007b1d */ /* 0x000fec0000010000 */
.L_x_6:
[----:B------:R-:W-:Y:S05]  /*0890*/  @!P2 BRA `(.L_x_7) ;  /* 0x0000004800e4a947 */ /* 0x000fea0003800000 */
[----:B------:R-:W-:-:S13]  /*08a0*/  ISETP.GT.U32.AND P1, PT, R14, 0x1, PT ;  /* 0x000000010e00780c */ /* 0x000fda0003f24070 */
[----:B0-----:R-:W-:Y:S05]  /*08b0*/  @P1 EXIT ;  /* 0x000000000000194d */ /* 0x001fea0003800000 */
[----:B------:R-:W-:Y:S01]  /*08c0*/  ULDC.64 UR4, c[0x0][0x650] ;  /* 0x0001940000047ab9 */ /* 0x000fe20000000a00 */
[----:B------:R-:W-:Y:S01]  /*08d0*/  PRMT R10, RZ, 0x7610, R10 ;  /* 0x00007610ff0a7816 */ /* 0x000fe2000000000a */
[----:B------:R-:W-:Y:S01]  /*08e0*/  IMAD.MOV.U32 R11, RZ, RZ, -0x1 ;  /* 0xffffffffff0b7424 */ /* 0x000fe200078e00ff */
[----:B------:R-:W-:Y:S01]  /*08f0*/  ISETP.GE.U32.AND P1, PT, R4, UR4, PT ;  /* 0x0000000404007c0c */ /* 0x000fe2000bf26070 */
[----:B------:R-:W-:Y:S02]  /*0900*/  IMAD.MOV.U32 R12, RZ, RZ, -0x1 ;  /* 0xffffffffff0c7424 */ /* 0x000fe400078e00ff */
[----:B------:R-:W-:Y:S01]  /*0910*/  IMAD.MOV.U32 R71, RZ, RZ, -0x1 ;  /* 0xffffffffff477424 */ /* 0x000fe200078e00ff */
[----:B------:R-:W-:-:S13]  /*0920*/  ISETP.GE.U32.AND.EX P1, PT, R5, UR5, PT, P1 ;  /* 0x0000000505007c0c */ /* 0x000fda000bf26110 */
[----:B------:R-:W-:Y:S05]  /*0930*/  @P1 BRA `(.L_x_8) ;  /* 0x0000000400241947 */ /* 0x000fea0003800000 */
[----:B------:R-:W0:Y:S01]  /*0940*/  LDC.64 R22, c[0x0][0x628] ;  /* 0x00018a00ff167b82 */ /* 0x000e220000000a00 */
[----:B------:R-:W-:Y:S02]  /*0950*/  IMAD.MOV.U32 R10, RZ, RZ, R4 ;  /* 0x000000ffff0a7224 */ /* 0x000fe400078e0004 */
[----:B------:R-:W-:-:S05]  /*0960*/  IMAD.MOV.U32 R11, RZ, RZ, R5 ;  /* 0x000000ffff0b7224 */ /* 0x000fca00078e0005 */
[----:B------:R-:W1:Y:S08]  /*0970*/  LDC R16, c[0x0][0x630] ;  /* 0x00018c00ff107b82 */ /* 0x000e700000000800 */
[----:B------:R-:W2:Y:S01]  /*0980*/  LDC.64 R24, c[0x0][0x620] ;  /* 0x00018800ff187b82 */ /* 0x000ea20000000a00 */
[----:B0-----:R-:W-:-:S04]  /*0990*/  ISETP.NE.U32.AND P1, PT, R22, RZ, PT ;  /* 0x000000ff1600720c */ /* 0x001fc80003f25070 */
[----:B------:R-:W-:-:S13]  /*09a0*/  ISETP.NE.AND.EX P1, PT, R23, RZ, PT, P1 ;  /* 0x000000ff1700720c */ /* 0x000fda0003f25310 */
[----:B-12---:R-:W-:Y:S05]  /*09b0*/  @!P1 BRA `(.L_x_9) ;  /* 0x0000000000289947 */ /* 0x006fea0003800000 */
[----:B------:R-:W0:Y:S02]  /*09c0*/  LDC R3, c[0x0][0x634] ;  /* 0x00018d00ff037b82 */ /* 0x000e240000000800 */
[----:B0-----:R-:W-:-:S05]  /*09d0*/  IADD3 R3, P1, R4, R3, RZ ;  /* 0x0000000304037210 */ /* 0x001fca0007f3e0ff */
[----:B------:R-:W-:-:S04]  /*09e0*/  IMAD.X R19, RZ, RZ, R5, P1 ;  /* 0x000000ffff137224 */ /* 0x000fc800008e0605 */
[----:B------:R-:W-:-:S04]  /*09f0*/  IMAD.WIDE.U32 R10, R19, R22, RZ ;  /* 0x00000016130a7225 */ /* 0x000fc800078e00ff */
[----:B------:R-:W-:-:S04]  /*0a00*/  IMAD.WIDE.U32 R12, P1, R3, R23, R10 ;  /* 0x00000017030c7225 */ /* 0x000fc8000782000a */
[----:B------:R-:W-:-:S04]  /*0a10*/  IMAD.WIDE.U32 R10, R3, R22, RZ ;  /* 0x00000016030a7225 */ /* 0x000fc800078e00ff */
[----:B------:R-:W-:Y:S01]  /*0a20*/  IMAD.X R15, RZ, RZ, RZ, P1 ;  /* 0x000000ffff0f7224 */ /* 0x000fe200008e06ff */
[----:B------:R-:W-:Y:S01]  /*0a30*/  IADD3 RZ, P1, R11, R12, RZ ;  /* 0x0000000c0bff7210 */ /* 0x000fe20007f3e0ff */
[----:B------:R-:W-:-:S04]  /*0a40*/  IMAD.MOV.U32 R14, RZ, RZ, R13 ;  /* 0x000000ffff0e7224 */ /* 0x000fc800078e000d */
[----:B------:R-:W-:-:S08]  /*0a50*/  IMAD.WIDE.U32.X R10, R19, R23, R14, P1 ;  /* 0x00000017130a7225 */ /* 0x000fd000008e040e */
.L_x_9:
[----:B------:R-:W0:Y:S01]  /*0a60*/  LDC.64 R28, c[0x0][0x640] ;  /* 0x00019000ff1c7b82 */ /* 0x000e220000000a00 */
[--C-:B------:R-:W-:Y:S01]  /*0a70*/  SHF.R.U64 R71, R10, R16, R11.reuse ;  /* 0x000000100a477219 */ /* 0x100fe2000000120b */
[----:B------:R-:W-:Y:S01]  /*0a80*/  IMAD R20, R17, R20, R8 ;  /* 0x0000001411147224 */ /* 0x000fe200078e0208 */
[----:B------:R-:W-:Y:S01]  /*0a90*/  SHF.R.U32.HI R3, RZ, R16, R11 ;  /* 0x00000010ff037219 */ /* 0x000fe2000001160b */
[----:B------:R-:W-:Y:S01]  /*0aa0*/  IMAD.MOV.U32 R17, RZ, RZ, 0x1 ;  /* 0x00000001ff117424 */ /* 0x000fe200078e00ff */
[----:B------:R-:W-:-:S03]  /*0ab0*/  IADD3 R9, P1, RZ, -R71, RZ ;  /* 0x80000047ff097210 */ /* 0x000fc60007f3e0ff */
[----:B------:R-:W1:Y:S02]  /*0ac0*/  LDC R14, c[0x0][0x618] ;  /* 0x00018600ff0e7b82 */ /* 0x000e640000000800 */
[----:B------:R-:W-:Y:S02]  /*0ad0*/  IMAD.X R3, RZ, RZ, ~R3, P1 ;  /* 0x000000ffff037224 */ /* 0x000fe400008e0e03 */
[----:B------:R-:W-:-:S04]  /*0ae0*/  IMAD.WIDE.U32 R10, R9, R24, R4 ;  /* 0x00000018090a7225 */ /* 0x000fc800078e0004 */
[----:B------:R-:W2:Y:S01]  /*0af0*/  LDC R18, c[0x0][0x608] ;  /* 0x00018200ff127b82 */ /* 0x000ea20000000800 */
[----:B------:R-:W-:Y:S02]  /*0b00*/  IMAD R12, R3, R24, RZ ;  /* 0x00000018030c7224 */ /* 0x000fe400078e02ff */
[----:B------:R-:W-:Y:S02]  /*0b10*/  IMAD.MOV.U32 R3, RZ, RZ, -0x1 ;  /* 0xffffffffff037424 */ /* 0x000fe400078e00ff */
[----:B------:R-:W-:-:S03]  /*0b20*/  IMAD R9, R9, R25, R12 ;  /* 0x0000001909097224 */ /* 0x000fc600078e020c */
[----:B------:R-:W3:Y:S01]  /*0b30*/  LDC R26, c[0x0][0x658] ;  /* 0x00019600ff1a7b82 */ /* 0x000ee20000000800 */
[----:B------:R-:W-:Y:S01]  /*0b40*/  IMAD.IADD R9, R11, 0x1, R9 ;  /* 0x000000010b097824 */ /* 0x000fe200078e0209 */
[----:B0-----:R-:W-:-:S04]  /*0b50*/  ISETP.NE.U32.AND P1, PT, R28, RZ, PT ;  /* 0x000000ff1c00720c */ /* 0x001fc80003f25070 */
[----:B------:R-:W-:Y:S02]  /*0b60*/  ISETP.NE.AND.EX P1, PT, R29, RZ, PT, P1 ;  /* 0x000000ff1d00720c */ /* 0x000fe40003f25310 */
[----:B------:R-:W0:Y:S01]  /*0b70*/  LDC R22, c[0x0][0x600] ;  /* 0x00018000ff167b82 */ /* 0x000e220000000800 */
[-CC-:B-1----:R-:W-:Y:S02]  /*0b80*/  SHF.R.U64 R16, R10, R14.reuse, R9.reuse ;  /* 0x0000000e0a107219 */ /* 0x182fe40000001209 */
[----:B------:R-:W-:-:S05]  /*0b90*/  SHF.R.U32.HI R9, RZ, R14, R9 ;  /* 0x0000000eff097219 */ /* 0x000fca0000011609 */
[----:B------:R-:W1:Y:S01]  /*0ba0*/  LDC R19, c[0x0][0x648] ;  /* 0x00019200ff137b82 */ /* 0x000e620000000800 */
[-CC-:B--2---:R-:W-:Y:S02]  /*0bb0*/  SHF.R.U64 R25, R16, R18.reuse, R9.reuse ;  /* 0x0000001210197219 */ /* 0x184fe40000001209 */
[----:B------:R-:W-:-:S05]  /*0bc0*/  SHF.R.U32.HI R9, RZ, R18, R9 ;  /* 0x00000012ff097219 */ /* 0x000fca0000011609 */
[----:B------:R-:W2:Y:S01]  /*0bd0*/  LDC R21, c[0x0][0x638] ;  /* 0x00018e00ff157b82 */ /* 0x000ea20000000800 */
[-CC-:B---3--:R-:W-:Y:S02]  /*0be0*/  SHF.R.U64 R18, R25, R26.reuse, R9.reuse ;  /* 0x0000001a19127219 */ /* 0x188fe40000001209 */
[-C--:B------:R-:W-:Y:S02]  /*0bf0*/  SHF.L.U32 R3, R3, R26.reuse, RZ ;  /* 0x0000001a03037219 */ /* 0x080fe400000006ff */
[----:B------:R-:W-:Y:S01]  /*0c00*/  SHF.R.U32.HI R9, RZ, R26, R9 ;  /* 0x0000001aff097219 */ /* 0x000fe20000011609 */
[----:B------:R-:W-:Y:S01]  /*0c10*/  IMAD.MOV.U32 R8, RZ, RZ, R18 ;  /* 0x000000ffff087224 */ /* 0x000fe200078e0012 */
[----:B------:R-:W-:Y:S01]  /*0c20*/  LOP3.LUT R14, RZ, R3, RZ, 0x33, !PT ;  /* 0x00000003ff0e7212 */ /* 0x000fe200078e33ff */
[----:B------:R-:W3:Y:S01]  /*0c30*/  LDC R23, c[0x0][0x610] ;  /* 0x00018400ff177b82 */ /* 0x000ee20000000800 */
[----:B------:R-:W-:Y:S05]  /*0c40*/  @!P1 BRA `(.L_x_10) ;  /* 0x0000000000289947 */ /* 0x000fea0003800000 */
[----:B------:R-:W4:Y:S02]  /*0c50*/  LDC R3, c[0x0][0x64c] ;  /* 0x00019300ff037b82 */ /* 0x000f240000000800 */
[----:B----4-:R-:W-:-:S05]  /*0c60*/  IADD3 R3, P1, R18, R3, RZ ;  /* 0x0000000312037210 */ /* 0x010fca0007f3e0ff */
        /* <DEDUP_REMOVED lines=8> */
.L_x_10:
[----:B-1----:R-:W-:Y:S01]  /*0cf0*/  SHF.R.U64 R8, R8, R19, R9 ;  /* 0x0000001308087219 */ /* 0x002fe20000001209 */
[----:B0-----:R-:W-:Y:S01]  /*0d00*/  VIADD R9, R22, 0xffffffff ;  /* 0xffffffff16097836 */ /* 0x001fe20000000000 */
[----:B------:R-:W-:Y:S02]  /*0d10*/  SHF.L.U32 R3, R17, R26, RZ ;  /* 0x0000001a11037219 */ /* 0x000fe400000006ff */
[----:B------:R-:W-:Y:S01]  /*0d20*/  LOP3.LUT R14, R25, R14, RZ, 0xc0, !PT ;  /* 0x0000000e190e7212 */ /* 0x000fe200078ec0ff */
[----:B------:R-:W-:Y:S01]  /*0d30*/  IMAD.MOV R10, RZ, RZ, -R8 ;  /* 0x000000ffff0a7224 */ /* 0x000fe200078e0a08 */
[----:B------:R-:W-:-:S03]  /*0d40*/  SEL R7, R7, R20, !P4 ;  /* 0x0000001407077207 */ /* 0x000fc60006000000 */
[----:B------:R-:W-:Y:S01]  /*0d50*/  IMAD R14, R3, R8, R14 ;  /* 0x00000008030e7224 */ /* 0x000fe200078e020e */
[----:B------:R-:W-:Y:S01]  /*0d60*/  LOP3.LUT R8, R16, R9, RZ, 0xc0, !PT ;  /* 0x0000000910087212 */ /* 0x000fe200078ec0ff */
[----:B--2---:R-:W-:Y:S02]  /*0d70*/  IMAD R3, R10, R21, R18 ;  /* 0x000000150a037224 */ /* 0x004fe400078e0212 */
[----:B---3--:R-:W-:Y:S02]  /*0d80*/  IMAD R7, R14, R23, R7 ;  /* 0x000000170e077224 */ /* 0x008fe400078e0207 */
[----:B------:R-:W-:Y:S02]  /*0d90*/  IMAD R8, R3, R22, R8 ;  /* 0x0000001603087224 */ /* 0x000fe400078e0208 */
[----:B------:R-:W-:-:S03]  /*0da0*/  IMAD.MOV.U32 R10, RZ, RZ, 0x1 ;  /* 0x00000001ff0a7424 */ /* 0x000fc600078e00ff */
[----:B------:R-:W-:Y:S02]  /*0db0*/  SEL R12, R8, R7, !P4 ;  /* 0x00000007080c7207 */ /* 0x000fe40006000000 */
[----:B------:R-:W-:-:S07]  /*0dc0*/  SEL R11, R7, R8, !P4 ;  /* 0x00000008070b7207 */ /* 0x000fce0006000000 */
.L_x_8:
[----:B------:R-:W-:-:S08]  /*0dd0*/  NOP ;  /* 0x0000000000007918 */ /* 0x000fd00000000000 */
[----:B------:R-:W0:Y:S02]  /*0de0*/  USETMAXREG.TRY_ALLOC.CTAPOOL UP0, 0xe8 ;  /* 0x000000e8000079c8 */ /* 0x000e240008000600 */
[----:B0-----:R-:W-:-:S13]  /*0df0*/  PLOP3.LUT P1, PT, PT, PT, UP0, 0x80, 0x0 ;  /* 0x000000000000781c */ /* 0x001fda0003f2f008 */
[----:B------:R-:W-:Y:S05]  /*0e00*/  @!P1 BRA `(.L_x_8) ;  /* 0xfffffffc00f09947 */ /* 0x000fea000383ffff */
[----:B------:R-:W-:Y:S01]  /*0e10*/  ULDC.64 UR4, c[0x0][0x598] ;  /* 0x0001660000047ab9 */ /* 0x000fe20000000a00 */
[----:B------:R-:W-:Y:S01]  /*0e20*/  ULDC.64 UR16, c[0x0][0x208] ;  /* 0x0000820000107ab9 */ /* 0x000fe20000000a00 */
[----:B------:R-:W-:-:S04]  /*0e30*/  ISETP.NE.U32.AND P1, PT, RZ, UR4, PT ;  /* 0x00000004ff007c0c */ /* 0x000fc8000bf25070 */
[----:B------:R-:W-:-:S13]  /*0e40*/  ISETP.NE.AND.EX P1, PT, RZ, UR5, PT, P1 ;  /* 0x00000005ff007c0c */ /* 0x000fda000bf25310 */
[----:B------:R-:W-:Y:S05]  /*0e50*/  @!P1 BRA `(.L_x_11) ;  /* 0x00000000001c9947 */ /* 0x000fea0003800000 */
[----:B------:R-:W0:Y:S02]  /*0e60*/  LDC.64 R8, c[0x0][0x598] ;  /* 0x00016600ff087b82 */ /* 0x000e240000000a00 */
[----:B0-----:R-:W2:Y:S02]  /*0e70*/  LDG.E.64 R8, desc[UR16][R8.64] ;  /* 0x0000001008087981 */ /* 0x001ea4000c1e1b00 */
[----:B--2---:R-:W-:-:S04]  /*0e80*/  ISETP.NE.U32.AND P1, PT, R8, RZ, PT ;  /* 0x000000ff0800720c */ /* 0x004fc80003f25070 */
[----:B------:R-:W-:-:S13]  /*0e90*/  ISETP.NE.AND.EX P1, PT, R9, RZ, PT, P1 ;  /* 0x000000ff0900720c */ /* 0x000fda0003f25310 */
[----:B------:R-:W-:Y:S05]  /*0ea0*/  @!P1 BRA `(.L_x_11) ;  /* 0x0000000000089947 */ /* 0x000fea0003800000 */
[----:B------:R0:W5:Y:S01]  /*0eb0*/  LD.E R3, desc[UR16][R8.64] ;  /* 0x0000001008037980 */ /* 0x000162000c101900 */
[----:B------:R-:W-:Y:S05]  /*0ec0*/  BRA `(.L_x_12) ;  /* 0x0000000000207947 */ /* 0x000fea0003800000 */
.L_x_11:
[----:B------:R-:W-:Y:S02]  /*0ed0*/  ULDC.64 UR4, c[0x0][0x588] ;  /* 0x0001620000047ab9 */ /* 0x000fe40000000a00 */
[----:B------:R-:W-:-:S04]  /*0ee0*/  ISETP.NE.U32.AND P1, PT, RZ, UR4, PT ;  /* 0x00000004ff007c0c */ /* 0x000fc8000bf25070 */
[----:B------:R-:W-:-:S13]  /*0ef0*/  ISETP.NE.AND.EX P1, PT, RZ, UR5, PT, P1 ;  /* 0x00000005ff007c0c */ /* 0x000fda000bf25310 */
[----:B------:R-:W-:Y:S05]  /*0f00*/  @!P1 BRA `(.L_x_13) ;  /* 0x00000000000c9947 */ /* 0x000fea0003800000 */
[----:B------:R-:W0:Y:S02]  /*0f10*/  LDC.64 R8, c[0x0][0x588] ;  /* 0x00016200ff087b82 */ /* 0x000e240000000a00 */
[----:B0-----:R1:W5:Y:S01]  /*0f20*/  LDG.E R3, desc[UR16][R8.64] ;  /* 0x0000001008037981 */ /* 0x001362000c1e1900 */
[----:B------:R-:W-:Y:S05]  /*0f30*/  BRA `(.L_x_12) ;  /* 0x0000000000047947 */ /* 0x000fea0003800000 */
.L_x_13:
[----:B------:R-:W2:Y:S02]  /*0f40*/  LDC R3, c[0x0][0x580] ;  /* 0x00016000ff037b82 */ /* 0x000ea40000000800 */
.L_x_12:
[----:B------:R-:W-:Y:S02]  /*0f50*/  ULDC.64 UR4, c[0x0][0x5a0] ;  /* 0x0001680000047ab9 */ /* 0x000fe40000000a00 */
[----:B------:R-:W-:-:S04]  /*0f60*/  ISETP.NE.U32.AND P1, PT, RZ, UR4, PT ;  /* 0x00000004ff007c0c */ /* 0x000fc8000bf25070 */
[----:B------:R-:W-:-:S13]  /*0f70*/  ISETP.NE.AND.EX P1, PT, RZ, UR5, PT, P1 ;  /* 0x00000005ff007c0c */ /* 0x000fda000bf25310 */
[----:B------:R-:W-:Y:S05]  /*0f80*/  @!P1 BRA `(.L_x_14) ;  /* 0x00000000001c9947 */ /* 0x000fea0003800000 */
[----:B01----:R-:W0:Y:S02]  /*0f90*/  LDC.64 R8, c[0x0][0x5a0] ;  /* 0x00016800ff087b82 */ /* 0x003e240000000a00 */
[----:B0-----:R-:W3:Y:S02]  /*0fa0*/  LDG.E.64 R8, desc[UR16][R8.64] ;  /* 0x0000001008087981 */ /* 0x001ee4000c1e1b00 */
[----:B---3--:R-:W-:-:S04]  /*0fb0*/  ISETP.NE.U32.AND P1, PT, R8, RZ, PT ;  /* 0x000000ff0800720c */ /* 0x008fc80003f25070 */
[----:B------:R-:W-:-:S13]  /*0fc0*/  ISETP.NE.AND.EX P1, PT, R9, RZ, PT, P1 ;  /* 0x000000ff0900720c */ /* 0x000fda0003f25310 */
[----:B------:R-:W-:Y:S05]  /*0fd0*/  @!P1 BRA `(.L_x_14) ;  /* 0x0000000000089947 */ /* 0x000fea0003800000 */
[----:B------:R0:W5:Y:S01]  /*0fe0*/  LD.E R7, desc[UR16][R8.64] ;  /* 0x0000001008077980 */ /* 0x000162000c101900 */
[----:B------:R-:W-:Y:S05]  /*0ff0*/  BRA `(.L_x_15) ;  /* 0x0000000000207947 */ /* 0x000fea0003800000 */
.L_x_14:
[----:B------:R-:W-:Y:S02]  /*1000*/  ULDC.64 UR4, c[0x0][0x590] ;  /* 0x0001640000047ab9 */ /* 0x000fe40000000a00 */
[----:B------:R-:W-:-:S04]  /*1010*/  ISETP.NE.U32.AND P1, PT, RZ, UR4, PT ;  /* 0x00000004ff007c0c */ /* 0x000fc8000bf25070 */
[----:B------:R-:W-:-:S13]  /*1020*/  ISETP.NE.AND.EX P1, PT, RZ, UR5, PT, P1 ;  /* 0x00000005ff007c0c */ /* 0x000fda000bf25310 */
[----:B------:R-:W-:Y:S05]  /*1030*/  @!P1 BRA `(.L_x_16) ;  /* 0x00000000000c9947 */ /* 0x000fea0003800000 */
[----:B01----:R-:W0:Y:S02]  /*1040*/  LDC.64 R8, c[0x0][0x590] ;  /* 0x00016400ff087b82 */ /* 0x003e240000000a00 */
[----:B0-----:R1:W5:Y:S01]  /*1050*/  LDG.E R7, desc[UR16][R8.64] ;  /* 0x0000001008077981 */ /* 0x001362000c1e1900 */
[----:B------:R-:W-:Y:S05]  /*1060*/  BRA `(.L_x_15) ;  /* 0x0000000000047947 */ /* 0x000fea0003800000 */
.L_x_16:
[----:B------:R-:W3:Y:S02]  /*1070*/  LDC R7, c[0x0][0x584] ;  /* 0x00016100ff077b82 */ /* 0x000ee40000000800 */
.L_x_15:
[----:B------:R-:W-:-:S13]  /*1080*/  LOP3.LUT P1, RZ, R10, 0xff, RZ, 0xc0, !PT ;  /* 0x000000ff0aff7812 */ /* 0x000fda000782c0ff */
[----:B------:R-:W-:Y:S05]  /*1090*/  @!P1 EXIT ;  /* 0x000000000000994d */ /* 0x000fea0003800000 */
[----:B------:R-:W-:Y:S01]  /*10a0*/  ULDC UR4, c[0x0][0x28c] ;  /* 0x0000a30000047ab9 */ /* 0x000fe20000000800 */
[----:B------:R-:W-:Y:S01]  /*10b0*/  LOP3.LUT R81, R2, 0x1, RZ, 0xfc, !PT ;  /* 0x0000000102517812 */ /* 0x000fe200078efcff */
[----:B------:R-:W-:-:S04]  /*10c0*/  UIADD3 UR4, UR4, 0x3f, URZ ;  /* 0x0000003f04047890 */ /* 0x000fc8000fffe03f */
[----:B------:R-:W-:-:S04]  /*10d0*/  USHF.R.S32.HI UR5, URZ, 0x1f, UR4 ;  /* 0x0000001f3f057899 */ /* 0x000fc80008011404 */
[----:B------:R-:W-:-:S03]  /*10e0*/  ULEA.HI UR5, UR5, UR4, URZ, 0x6 ;  /* 0x0000000405057291 */ /* 0x000fc6000f8f303f */
[----:B------:R-:W-:Y:S01]  /*10f0*/  UMOV UR4, URZ ;  /* 0x0000003f00047c82 */ /* 0x000fe20008000000 */
[----:B------:R-:W-:-:S03]  /*1100*/  USHF.R.S32.HI UR9, URZ, 0x6, UR5 ;  /* 0x000000063f097899 */ /* 0x000fc60008011405 */
[----:B------:R-:W-:-:S09]  /*1110*/  UMOV UR5, URZ ;  /* 0x0000003f00057c82 */ /* 0x000fd20008000000 */
.L_x_107:
[----:B01----:R-:W-:Y:S01]  /*1120*/  LOP3.LUT R8, R0, 0x80, RZ, 0xc0, !PT ;  /* 0x0000008000087812 */ /* 0x003fe200078ec0ff */
[----:B------:R-:W0:Y:S01]  /*1130*/  S2UR UR13, SR_CgaCtaId ;  /* 0x00000000000d79c3 */ /* 0x000e220000008800 */
[----:B------:R-:W-:Y:S01]  /*1140*/  UMOV UR12, 0x400 ;  /* 0x00000400000c7882 */ /* 0x000fe20000000000 */
[----:B------:R-:W-:Y:S01]  /*1150*/  UMOV UR6, URZ ;  /* 0x0000003f00067c82 */ /* 0x000fe20008000000 */
[----:B------:R-:W-:Y:S01]  /*1160*/  SHF.R.U32.HI R8, RZ, 0x7, R8 ;  /* 0x00000007ff087819 */ /* 0x000fe20000011608 */
[----:B------:R-:W-:Y:S01]  /*1170*/  UMOV UR7, URZ ;  /* 0x0000003f00077c82 */ /* 0x000fe20008000000 */
[----:B------:R-:W-:Y:S01]  /*1180*/  UMOV UR18, UR5 ;  /* 0x0000000500127c82 */ /* 0x000fe20008000000 */
[----:B------:R-:W-:Y:S02]  /*1190*/  CS2R R14, SRZ ;  /* 0x00000000000e7805 */ /* 0x000fe4000001ff00 */
[----:B------:R-:W-:Y:S01]  /*11a0*/  CS2R R16, SRZ ;  /* 0x0000000000107805 */ /* 0x000fe2000001ff00 */
[----:B------:R-:W1:Y:S01]  /*11b0*/  LDC R9, c[0x0][0x28c] ;  /* 0x0000a300ff097b82 */ /* 0x000e620000000800 */
[----:B----4-:R-:W4:Y:S01]  /*11c0*/  SHFL.IDX PT, R8, R8, RZ, 0x1f ;  /* 0x00001fff08087589 */ /* 0x010f2200000e0000 */
[----:B------:R-:W-:-:S02]  /*11d0*/  CS2R R18, SRZ ;  /* 0x0000000000127805 */ /* 0x000fc4000001ff00 */
[----:B------:R-:W-:Y:S02]  /*11e0*/  CS2R R20, SRZ ;  /* 0x0000000000147805 */ /* 0x000fe4000001ff00 */
[----:B------:R-:W-:Y:S02]  /*11f0*/  CS2R R56, SRZ ;  /* 0x0000000000387805 */ /* 0x000fe4000001ff00 */
[----:B------:R-:W-:Y:S02]  /*1200*/  CS2R R58, SRZ ;  /* 0x00000000003a7805 */ /* 0x000fe4000001ff00 */
[----:B------:R-:W-:Y:S02]  /*1210*/  CS2R R60, SRZ ;  /* 0x00000000003c7805 */ /* 0x000fe4000001ff00 */
[----:B------:R-:W-:Y:S02]  /*1220*/  CS2R R62, SRZ ;  /* 0x00000000003e7805 */ /* 0x000fe4000001ff00 */
[----:B------:R-:W-:-:S02]  /*1230*/  CS2R R64, SRZ ;  /* 0x0000000000407805 */ /* 0x000fc4000001ff00 */
[----:B------:R-:W-:Y:S02]  /*1240*/  CS2R R66, SRZ ;  /* 0x0000000000427805 */ /* 0x000fe4000001ff00 */
[----:B------:R-:W-:Y:S01]  /*1250*/  CS2R R68, SRZ ;  /* 0x0000000000447805 */ /* 0x000fe2000001ff00 */
[----:B------:R-:W-:Y:S01]  /*1260*/  IMAD.MOV.U32 R70, RZ, RZ, RZ ;  /* 0x000000ffff467224 */ /* 0x000fe200078e00ff */
[----:B------:R-:W-:Y:S02]  /*1270*/  CS2R R72, SRZ ;  /* 0x0000000000487805 */ /* 0x000fe4000001ff00 */
[----:B------:R-:W-:Y:S02]  /*1280*/  CS2R R74, SRZ ;  /* 0x00000000004a7805 */ /* 0x000fe4000001ff00 */
[----:B------:R-:W-:Y:S02]  /*1290*/  CS2R R76, SRZ ;  /* 0x00000000004c7805 */ /* 0x000fe4000001ff00 */
[----:B------:R-:W-:Y:S01]  /*12a0*/  CS2R R78, SRZ ;  /* 0x00000000004e7805 */ /* 0x000fe2000001ff00 */
[----:B------:R-:W-:Y:S01]  /*12b0*/  IMAD.MOV.U32 R80, RZ, RZ, RZ ;  /* 0x000000ffff507224 */ /* 0x000fe200078e00ff */
[----:B------:R-:W-:Y:S01]  /*12c0*/  CS2R R24, SRZ ;  /* 0x0000000000187805 */ /* 0x000fe2000001ff00 */
[----:B--2---:R-:W-:Y:S01]  /*12d0*/  IMAD.U32 R22, RZ, RZ, UR4 ;  /* 0x00000004ff167e24 */ /* 0x004fe2000f8e00ff */
[----:B------:R-:W-:-:S02]  /*12e0*/  CS2R R26, SRZ ;  /* 0x00000000001a7805 */ /* 0x000fc4000001ff00 */
[----:B------:R-:W-:Y:S02]  /*12f0*/  CS2R R28, SRZ ;  /* 0x00000000001c7805 */ /* 0x000fe4000001ff00 */
[----:B------:R-:W-:Y:S02]  /*1300*/  CS2R R30, SRZ ;  /* 0x00000000001e7805 */ /* 0x000fe4000001ff00 */
[----:B------:R-:W-:Y:S02]  /*1310*/  CS2R R32, SRZ ;  /* 0x0000000000207805 */ /* 0x000fe4000001ff00 */
[----:B------:R-:W-:Y:S02]  /*1320*/  CS2R R34, SRZ ;  /* 0x0000000000227805 */ /* 0x000fe4000001ff00 */
[----:B-1----:R-:W-:Y:S02]  /*1330*/  ISETP.GE.AND P1, PT, R9, 0x1, PT ;  /* 0x000000010900780c */ /* 0x002fe40003f26270 */
[----:B------:R-:W-:-:S02]  /*1340*/  CS2R R36, SRZ ;  /* 0x0000000000247805 */ /* 0x000fc4000001ff00 */
[----:B----4-:R-:W-:Y:S02]  /*1350*/  R2UR UR8, R8 ;  /* 0x00000000080872ca */ /* 0x010fe400000e0000 */
[----:B------:R-:W-:Y:S02]  /*1360*/  CS2R R38, SRZ ;  /* 0x0000000000267805 */ /* 0x000fe4000001ff00 */
[----:B------:R-:W-:Y:S02]  /*1370*/  CS2R R40, SRZ ;  /* 0x0000000000287805 */ /* 0x000fe4000001ff00 */
[----:B------:R-:W-:Y:S02]  /*1380*/  CS2R R42, SRZ ;  /* 0x00000000002a7805 */ /* 0x000fe4000001ff00 */
[----:B------:R-:W-:Y:S02]  /*1390*/  CS2R R44, SRZ ;  /* 0x00000000002c7805 */ /* 0x000fe4000001ff00 */
[----:B------:R-:W-:-:S02]  /*13a0*/  CS2R R46, SRZ ;  /* 0x00000000002e7805 */ /* 0x000fc4000001ff00 */
[----:B------:R-:W-:Y:S02]  /*13b0*/  CS2R R48, SRZ ;  /* 0x0000000000307805 */ /* 0x000fe4000001ff00 */
[----:B------:R-:W-:Y:S02]  /*13c0*/  CS2R R50, SRZ ;  /* 0x0000000000327805 */ /* 0x000fe4000001ff00 */
[----:B------:R-:W-:Y:S02]  /*13d0*/  CS2R R52, SRZ ;  /* 0x0000000000347805 */ /* 0x000fe4000001ff00 */
[----:B------:R-:W-:Y:S01]  /*13e0*/  CS2R R54, SRZ ;  /* 0x0000000000367805 */ /* 0x000fe2000001ff00 */
[----:B------:R-:W-:-:S04]  /*13f0*/  ULEA.HI UR10, UR8, UR8, URZ, 0x1 ;  /* 0x00000008080a7291 */ /* 0x000fc8000f8f083f */
[----:B------:R-:W-:Y:S02]  /*1400*/  ULOP3.LUT UR11, UR10, 0xffffe, URZ, 0xc0, !UPT ;  /* 0x000ffffe0a0b7892 */ /* 0x000fe4000f8ec03f */
[----:B0-----:R-:W-:Y:S02]  /*1410*/  ULEA UR10, UR13, UR12, 0x18 ;  /* 0x0000000c0d0a7291 */ /* 0x001fe4000f8ec03f */
[----:B------:R-:W-:-:S03]  /*1420*/  UIADD3 UR11, UR8, -UR11, URZ ;  /* 0x8000000b080b7290 */ /* 0x000fc6000fffe03f */
[----:B------:R-:W-:Y:S01]  /*1430*/  UMOV UR8, URZ ;  /* 0x0000003f00087c82 */ /* 0x000fe20008000000 */
[----:B------:R-:W-:-:S04]  /*1440*/  ULEA UR11, UR11, UR10, 0xc ;  /* 0x0000000a0b0b7291 */ /* 0x000fc8000f8e603f */
[----:B------:R-:W-:-:S04]  /*1450*/  UIADD3 UR11, UR11, 0x100, URZ ;  /* 0x000001000b0b7890 */ /* 0x000fc8000fffe03f */
[----:B------:R-:W-:-:S04]  /*1460*/  USHF.R.U32.HI UR11, URZ, 0x4, UR11 ;  /* 0x000000043f0b7899 */ /* 0x000fc8000801160b */
[----:B------:R-:W-:Y:S01]  /*1470*/  ULOP3.LUT UR11, UR11, 0x3fff, URZ, 0xc0, !UPT ;  /* 0x00003fff0b0b7892 */ /* 0x000fe2000f8ec03f */
[----:B------:R-:W-:Y:S11]  /*1480*/  @!P1 BRA `(.L_x_17) ;  /* 0x0000000400709947 */ /* 0x000ff60003800000 */
[----:B------:R-:W-:-:S13]  /*1490*/  ISETP.NE.AND P2, PT, R81, 0x3, PT ;  /* 0x000000035100780c */ /* 0x000fda0003f45270 */
[----:B------:R-:W-:Y:S05]  /*14a0*/  @!P2 BRA `(.L_x_18) ;  /* 0x000000000004a947 */ /* 0x000fea0003800000 */
[----:B------:R-:W-:Y:S01]  /*14b0*/  BPT.TRAP 0x1 ;  /* 0x000000040000795c */ /* 0x000fe20000300000 */
.L_x_18:
[----:B------:R-:W-:Y:S01]  /*14c0*/  ULEA UR6, UR5, UR10, 0x3 ;  /* 0x0000000a05067291 */ /* 0x000fe2000f8e183f */
[----:B------:R-:W-:-:S05]  /*14d0*/  IMAD.U32 R8, RZ, RZ, UR4 ;  /* 0x00000004ff087e24 */ /* 0x000fca000f8e00ff */
[----:B------:R-:W-:-:S04]  /*14e0*/  SHF.L.U32 R8, R8, 0x1f, RZ ;  /* 0x0000001f08087819 */ /* 0x000fc800000006ff */
[----:B------:R0:W1:Y:S01]  /*14f0*/  SYNCS.PHASECHK.TRANS64.TRYWAIT P1, [UR6], R8 ;  /* 0x00000008ff0075a7 */ /* 0x0000620008020146 */
[----:B------:R-:W-:Y:S05]  /*1500*/  @!P2 BRA `(.L_x_19) ;  /* 0x000000000004a947 */ /* 0x000fea0003800000 */
[----:B------:R-:W-:Y:S01]  /*1510*/  BPT.TRAP 0x1 ;  /* 0x000000040000795c */ /* 0x000fe20000300000 */
.L_x_19:
[----:B-1----:R-:W-:Y:S05]  /*1520*/  @P1 BRA `(.L_x_20) ;  /* 0x0000000000081947 */ /* 0x002fea0003800000 */
[----:B------:R-:W1:Y:S02]  /*1530*/  SYNCS.PHASECHK.TRANS64.TRYWAIT P1, [UR6], R8 ;  /* 0x00000008ff0075a7 */ /* 0x000e640008020146 */
[----:B-1----:R-:W-:Y:S05]  /*1540*/  @!P1 BRA `(.L_x_21) ;  /* 0x0000005000f09947 */ /* 0x002fea0003800000 */
.L_x_20:
[----:B------:R-:W-:Y:S01]  /*1550*/  UIADD3 UR6, UR10, 0x6100, URZ ;  /* 0x000061000a067890 */ /* 0x000fe2000fffe03f */
[----:B------:R-:W-:Y:S01]  /*1560*/  WARPGROUP.ARRIVE ;  /* 0x00000000000079c5 */ /* 0x000fe20000000000 */
[----:B------:R-:W-:Y:S01]  /*1570*/  ULOP3.LUT UR12, UR11, 0x10000, URZ, 0xfc, !UPT ;  /* 0x000100000b0c7892 */ /* 0x000fe2000f8efc3f */
[----:B------:R-:W-:Y:S01]  /*1580*/  CS2R R14, SRZ ;  /* 0x00000000000e7805 */ /* 0x000fe2000001ff00 */
[----:B------:R-:W-:Y:S01]  /*1590*/  USHF.R.U32.HI UR6, URZ, 0x4, UR6 ;  /* 0x000000043f067899 */ /* 0x000fe20008011606 */
[----:B------:R-:W-:Y:S01]  /*15a0*/  CS2R R16, SRZ ;  /* 0x0000000000107805 */ /* 0x000fe2000001ff00 */
[----:B------:R-:W-:Y:S01]  /*15b0*/  ULEA UR12, UR5, UR12, 0x9 ;  /* 0x0000000c050c7291 */ /* 0x000fe2000f8e483f */
[----:B------:R-:W-:Y:S01]  /*15c0*/  CS2R R18, SRZ ;  /* 0x0000000000127805 */ /* 0x000fe2000001ff00 */
[----:B------:R-:W-:Y:S01]  /*15d0*/  ULOP3.LUT UR6, UR6, 0x3fff, URZ, 0xc0, !UPT ;  /* 0x00003fff06067892 */ /* 0x000fe2000f8ec03f */
[----:B------:R-:W-:Y:S01]  /*15e0*/  CS2R R20, SRZ ;  /* 0x0000000000147805 */ /* 0x000fe2000001ff00 */
[----:B------:R-:W-:Y:S01]  /*15f0*/  UMOV UR13, 0x80000020 ;  /* 0x80000020000d7882 */ /* 0x000fe20000000000 */
[----:B------:R-:W-:Y:S01]  /*1600*/  UMOV UR15, 0x80000020 ;  /* 0x80000020000f7882 */ /* 0x000fe20000000000 */
[----:B------:R-:W-:Y:S01]  /*1610*/  ULOP3.LUT UR6, UR6, 0x10000, URZ, 0xfc, !UPT ;  /* 0x0001000006067892 */ /* 0x000fe2000f8efc3f */
[----:B------:R-:W-:Y:S01]  /*1620*/  CS2R R56, SRZ ;  /* 0x0000000000387805 */ /* 0x000fe2000001ff00 */
[----:B------:R-:W-:Y:S01]  /*1630*/  ULDC UR7, c[0x0][0x50c] ;  /* 0x0001430000077ab9 */ /* 0x000fe20000000800 */
[----:B------:R-:W-:Y:S01]  /*1640*/  CS2R R58, SRZ ;  /* 0x00000000003a7805 */ /* 0x000fe2000001ff00 */
[----:B------:R-:W-:Y:S01]  /*1650*/  ULEA UR14, UR5, UR6, 0x8 ;  /* 0x00000006050e7291 */ /* 0x000fe2000f8e403f */
[----:B------:R-:W-:Y:S01]  /*1660*/  CS2R R60, SRZ ;  /* 0x00000000003c7805 */ /* 0x000fe2000001ff00 */
[----:B------:R-:W-:Y:S01]  /*1670*/  UISETP.NE.AND UP0, UPT, UR7, 0x2, UPT ;  /* 0x000000020700788c */ /* 0x000fe2000bf05270 */
[----:B------:R-:W-:Y:S01]  /*1680*/  CS2R R62, SRZ ;  /* 0x00000000003e7805 */ /* 0x000fe2000001ff00 */
[----:B------:R-:W-:Y:S01]  /*1690*/  UMOV UR6, 0x2 ;  /* 0x0000000200067882 */ /* 0x000fe20000000000 */
[----:B------:R-:W-:Y:S01]  /*16a0*/  CS2R R64, SRZ ;  /* 0x0000000000407805 */ /* 0x000fe2000001ff00 */
[----:B------:R-:W-:Y:S01]  /*16b0*/  USEL UR7, URZ, 0x1, UP0 ;  /* 0x000000013f077887 */ /* 0x000fe20008000000 */
[----:B------:R-:W-:-:S02]  /*16c0*/  CS2R R66, SRZ ;  /* 0x0000000000427805 */ /* 0x000fc4000001ff00 */
[----:B------:R-:W-:Y:S01]  /*16d0*/  CS2R R68, SRZ ;  /* 0x0000000000447805 */ /* 0x000fe2000001ff00 */
[----:B------:R-:W-:Y:S01]  /*16e0*/  QGMMA.64x64x32.F32.E5M2.E5M2 R24, gdesc[UR12], RZ, !UPT ;  /* 0x00e000000c1879f3 */ /* 0x000fe2000c7038ff */
[----:B------:R-:W-:Y:S01]  /*16f0*/  UIADD3 UR12, UR12, 0x2, URZ ;  /* 0x000000020c0c7890 */ /* 0x000fe2000fffe03f */
[----:B------:R-:W-:Y:S01]  /*1700*/  IMAD.MOV.U32 R70, RZ, RZ, RZ ;  /* 0x000000ffff467224 */ /* 0x000fe200078e00ff */
[----:B------:R-:W-:Y:S01]  /*1710*/  ISETP.NE.AND P1, PT, RZ, UR7, PT ;  /* 0x00000007ff007c0c */ /* 0x000fe2000bf25270 */
[----:B------:R-:W-:Y:S01]  /*1720*/  UIADD3 UR14, UR14, 0x2, URZ ;  /* 0x000000020e0e7890 */ /* 0x000fe2000fffe03f */
[----:B------:R-:W-:Y:S01]  /*1730*/  CS2R R72, SRZ ;  /* 0x0000000000487805 */ /* 0x000fe2000001ff00 */
[----:B------:R-:W-:Y:S01]  /*1740*/  UMOV UR13, 0x80000020 ;  /* 0x80000020000d7882 */ /* 0x000fe20000000000 */
[----:B------:R-:W-:Y:S01]  /*1750*/  UMOV UR15, 0x80000020 ;  /* 0x80000020000f7882 */ /* 0x000fe20000000000 */
[----:B------:R-:W-:Y:S02]  /*1760*/  CS2R R74, SRZ ;  /* 0x00000000004a7805 */ /* 0x000fe4000001ff00 */
[----:B------:R-:W-:-:S02]  /*1770*/  CS2R R76, SRZ ;  /* 0x00000000004c7805 */ /* 0x000fc4000001ff00 */
[----:B------:R-:W-:Y:S01]  /*1780*/  CS2R R78, SRZ ;  /* 0x00000000004e7805 */ /* 0x000fe2000001ff00 */
[----:B------:R-:W-:Y:S01]  /*1790*/  IMAD.MOV.U32 R80, RZ, RZ, RZ ;  /* 0x000000ffff507224 */ /* 0x000fe200078e00ff */
[----:B------:R-:W-:Y:S02]  /*17a0*/  QGMMA.64x64x32.F32.E5M2.E5M2 R24, gdesc[UR12], R24, gsb0 ;  /* 0x00e000000c1879f3 */ /* 0x000fe40008003818 */
[----:B------:R-:W-:Y:S05]  /*17b0*/  @!P1 BRA `(.L_x_22) ;  /* 0x0000000000889947 */ /* 0x000fea0003800000 */
[----:B------:R-:W-:Y:S02]  /*17c0*/  WARPGROUP.DEPBAR.LE gsb0, 0x0 ;  /* 0x00008000000079c5 */ /* 0x000fe40000010000 */
[----:B------:R-:W-:-:S01]  /*17d0*/  FADD R79, RZ, R24 ;  /* 0x00000018ff4f7221 */ /* 0x000fc20000000000 */
[----:B------:R-:W-:Y:S01]  /*17e0*/  FADD R80, RZ, R25 ;  /* 0x00000019ff507221 */ /* 0x000fe20000000000 */
        /* <DEDUP_REMOVED lines=30> */
[----:B------:R-:W-:-:S06]  /*19d0*/  UMOV UR6, URZ ;  /* 0x0000003f00067c82 */ /* 0x000fcc0008000000 */
.L_x_22:
[----:B------:R-:W-:-:S04]  /*19e0*/  UIADD3 UR18, UR5, 0x1, URZ ;  /* 0x0000000105127890 */ /* 0x000fc8000fffe03f */
[----:B------:R-:W-:-:S04]  /*19f0*/  UISETP.NE.AND UP0, UPT, UR18, 0x3, UPT ;  /* 0x000000031200788c */ /* 0x000fc8000bf05270 */
[----:B------:R-:W-:Y:S02]  /*1a00*/  USEL UR8, URZ, 0x1, UP0 ;  /* 0x000000013f087887 */ /* 0x000fe40008000000 */
[----:B------:R-:W-:Y:S02]  /*1a10*/  USEL UR18, UR18, URZ, UP0 ;  /* 0x0000003f12127287 */ /* 0x000fe40008000000 */
[----:B------:R-:W-:-:S06]  /*1a20*/  ULOP3.LUT UR8, UR4, UR8, URZ, 0x3c, !UPT ;  /* 0x0000000804087292 */ /* 0x000fcc000f8e3c3f */
[----:B------:R-:W-:Y:S01]  /*1a30*/  IMAD.U32 R22, RZ, RZ, UR8 ;  /* 0x00000008ff167e24 */ /* 0x000fe2000f8e00ff */
[----:B------:R-:W-:-:S06]  /*1a40*/  UMOV UR8, 0x1 ;  /* 0x0000000100087882 */ /* 0x000fcc0000000000 */
.L_x_17:
[----:B------:R-:W-:-:S04]  /*1a50*/  UISETP.LT.AND UP0, UPT, UR9, 0x1, UPT ;  /* 0x000000010900788c */ /* 0x000fc8000bf01270 */
[----:B------:R-:W-:-:S04]  /*1a60*/  USEL UR12, UR9, 0x1, UP0 ;  /* 0x00000001090c7887 */ /* 0x000fc80008000000 */
[----:B------:R-:W-:-:S04]  /*1a70*/  UIADD3 UR12, UR9, -UR12, URZ ;  /* 0x8000000c090c7290 */ /* 0x000fc8000fffe03f */
[----:B------:R-:W-:-:S06]  /*1a80*/  UISETP.GE.AND UP0, UPT, UR12, 0x1, UPT ;  /* 0x000000010c00788c */ /* 0x000fcc000bf06270 */
[----:B------:R-:W-:-:S13]  /*1a90*/  PLOP3.LUT P1, PT, PT, PT, UP0, 0x80, 0x0 ;  /* 0x000000000000781c */ /* 0x000fda0003f2f008 */
[----:B------:R-:W-:Y:S05]  /*1aa0*/  @!P1 BRA `(.L_x_23) ;  /* 0x0000000400849947 */ /* 0x000fea0003800000 */
[----:B01----:R-:W-:Y:S01]  /*1ab0*/  IMAD.U32 R8, RZ, RZ, UR12 ;  /* 0x0000000cff087e24 */ /* 0x003fe2000f8e00ff */
[----:B------:R-:W-:Y:S01]  /*1ac0*/  ULDC UR19, c[0x0][0x50c] ;  /* 0x0001430000137ab9 */ /* 0x000fe20000000800 */
[----:B------:R-:W-:-:S07]  /*1ad0*/  IMAD.U32 R9, RZ, RZ, UR5 ;  /* 0x00000005ff097e24 */ /* 0x000fce000f8e00ff */
.L_x_31:
[----:B------:R-:W-:-:S13]  /*1ae0*/  ISETP.NE.AND P2, PT, R81, 0x3, PT ;  /* 0x000000035100780c */ /* 0x000fda0003f45270 */
[----:B0-----:R-:W-:Y:S05]  /*1af0*/  @!P2 BRA `(.L_x_24) ;  /* 0x000000000004a947 */ /* 0x001fea0003800000 */
[----:B------:R-:W-:Y:S01]  /*1b00*/  BPT.TRAP 0x1 ;  /* 0x000000040000795c */ /* 0x000fe20000300000 */
.L_x_24:
[----:B------:R-:W0:Y:S01]  /*1b10*/  S2UR UR12, SR_CgaCtaId ;  /* 0x00000000000c79c3 */ /* 0x000e220000008800 */
[----:B------:R-:W-:Y:S01]  /*1b20*/  UMOV UR10, 0x400 ;  /* 0x00000400000a7882 */ /* 0x000fe20000000000 */
[----:B------:R-:W-:Y:S01]  /*1b30*/  SHF.L.U32 R10, R22, 0x1f, RZ ;  /* 0x0000001f160a7819 */ /* 0x000fe200000006ff */
[----:B0-----:R-:W-:-:S04]  /*1b40*/  ULEA UR10, UR12, UR10, 0x18 ;  /* 0x0000000a0c0a7291 */ /* 0x001fc8000f8ec03f */
[----:B------:R-:W-:-:S09]  /*1b50*/  ULEA UR12, UR18, UR10, 0x3 ;  /* 0x0000000a120c7291 */ /* 0x000fd2000f8e183f */
[----:B------:R0:W1:Y:S01]  /*1b60*/  SYNCS.PHASECHK.TRANS64.TRYWAIT P1, [UR12], R10 ;  /* 0x0000000aff0075a7 */ /* 0x000062000802014c */
[----:B------:R-:W-:Y:S05]  /*1b70*/  @!P2 BRA `(.L_x_25) ;  /* 0x000000000004a947 */ /* 0x000fea0003800000 */
[----:B------:R-:W-:Y:S01]  /*1b80*/  BPT.TRAP 0x1 ;  /* 0x000000040000795c */ /* 0x000fe20000300000 */
.L_x_25:
[----:B-1----:R-:W-:Y:S05]  /*1b90*/  @P1 BRA `(.L_x_26) ;  /* 0x0000000000081947 */ /* 0x002fea0003800000 */
[----:B------:R-:W1:Y:S02]  /*1ba0*/  SYNCS.PHASECHK.TRANS64.TRYWAIT P1, [UR12], R10 ;  /* 0x0000000aff0075a7 */ /* 0x000e64000802014c */
[----:B-1----:R-:W-:Y:S05]  /*1bb0*/  @!P1 BRA `(.L_x_27) ;  /* 0x0000004c006c9947 */ /* 0x002fea0003800000 */
.L_x_26:
[----:B------:R-:W-:Y:S01]  /*1bc0*/  UIADD3 UR12, UR10, 0x6100, URZ ;  /* 0x000061000a0c7890 */ /* 0x000fe2000fffe03f */
[----:B------:R-:W-:Y:S01]  /*1bd0*/  WARPGROUP.ARRIVE ;  /* 0x00000000000079c5 */ /* 0x000fe20000000000 */
[----:B------:R-:W-:Y:S02]  /*1be0*/  UISETP.NE.AND UP0, UPT, UR7, URZ, UPT ;  /* 0x0000003f0700728c */ /* 0x000fe4000bf05270 */
[----:B------:R-:W-:Y:S02]  /*1bf0*/  USHF.R.U32.HI UR12, URZ, 0x4, UR12 ;  /* 0x000000043f0c7899 */ /* 0x000fe4000801160c */
[----:B------:R-:W-:Y:S02]  /*1c00*/  USEL UR8, UR8, URZ, !UP0 ;  /* 0x0000003f08087287 */ /* 0x000fe4000c000000 */
[----:B------:R-:W-:Y:S02]  /*1c10*/  ULOP3.LUT UR7, UR12, 0x3fff, URZ, 0xc0, !UPT ;  /* 0x00003fff0c077892 */ /* 0x000fe4000f8ec03f */
[----:B------:R-:W-:-:S02]  /*1c20*/  ULOP3.LUT UR12, UR11, 0x10000, URZ, 0xfc, !UPT ;  /* 0x000100000b0c7892 */ /* 0x000fc4000f8efc3f */
[----:B------:R-:W-:Y:S02]  /*1c30*/  ULOP3.LUT UR7, UR7, 0x10000, URZ, 0xfc, !UPT ;  /* 0x0001000007077892 */ /* 0x000fe4000f8efc3f */
[----:B------:R-:W-:Y:S02]  /*1c40*/  UISETP.NE.U32.AND UP0, UPT, UR8, URZ, UPT ;  /* 0x0000003f0800728c */ /* 0x000fe4000bf05070 */
[----:B------:R-:W-:Y:S02]  /*1c50*/  ULEA UR12, UR18, UR12, 0x9 ;  /* 0x0000000c120c7291 */ /* 0x000fe4000f8e483f */
[----:B------:R-:W-:Y:S01]  /*1c60*/  ULEA UR14, UR18, UR7, 0x8 ;  /* 0x00000007120e7291 */ /* 0x000fe2000f8e403f */
[----:B------:R-:W-:Y:S01]  /*1c70*/  UMOV UR13, 0x80000020 ;  /* 0x80000020000d7882 */ /* 0x000fe20000000000 */
[----:B------:R-:W-:Y:S01]  /*1c80*/  UMOV UR15, 0x80000020 ;  /* 0x80000020000f7882 */ /* 0x000fe20000000000 */
[----:B------:R-:W-:-:S06]  /*1c90*/  UIADD3 UR6, UR6, 0x2, URZ ;  /* 0x0000000206067890 */ /* 0x000fcc000fffe03f */
[----:B------:R-:W-:Y:S01]  /*1ca0*/  QGMMA.64x64x32.F32.E5M2.E5M2 R24, gdesc[UR12], R24, UP0 ;  /* 0x00e000000c1879f3 */ /* 0x000fe2000bf03818 */
[----:B------:R-:W-:Y:S02]  /*1cb0*/  UIADD3 UR12, UR12, 0x2, URZ ;  /* 0x000000020c0c7890 */ /* 0x000fe4000fffe03f */
[----:B------:R-:W-:Y:S01]  /*1cc0*/  UIADD3 UR14, UR14, 0x2, URZ ;  /* 0x000000020e0e7890 */ /* 0x000fe2000fffe03f */
[----:B------:R-:W-:Y:S01]  /*1cd0*/  UMOV UR13, 0x80000020 ;  /* 0x80000020000d7882 */ /* 0x000fe20000000000 */
[----:B------:R-:W-:Y:S01]  /*1ce0*/  UMOV UR15, 0x80000020 ;  /* 0x80000020000f7882 */ /* 0x000fe20000000000 */
[----:B------:R-:W-:-:S04]  /*1cf0*/  UISETP.NE.AND UP0, UPT, UR6, UR19, UPT ;  /* 0x000000130600728c */ /* 0x000fc8000bf05270 */
[----:B------:R-:W-:-:S06]  /*1d00*/  USEL UR7, URZ, 0x1, UP0 ;  /* 0x000000013f077887 */ /* 0x000fcc0008000000 */
[----:B------:R-:W-:Y:S01]  /*1d10*/  ISETP.NE.AND P1, PT, RZ, UR7, PT ;  /* 0x00000007ff007c0c */ /* 0x000fe2000bf25270 */
[----:B------:R-:W-:Y:S03]  /*1d20*/  QGMMA.64x64x32.F32.E5M2.E5M2 R24, gdesc[UR12], R24, gsb0 ;  /* 0x00e000000c1879f3 */ /* 0x000fe60008003818 */
[----:B------:R-:W-:-:S09]  /*1d30*/  WARPGROUP.DEPBAR.LE gsb0, 0x1 ;  /* 0x00008000000079c5 */ /* 0x000fd20000010100 */
[----:B------:R-:W-:Y:S05]  /*1d40*/  @!P1 BRA `(.L_x_28) ;  /* 0x0000000000889947 */ /* 0x000fea0003800000 */
[----:B------:R-:W-:Y:S02]  /*1d50*/  WARPGROUP.DEPBAR.LE gsb0, 0x0 ;  /* 0x00008000000079c5 */ /* 0x000fe40000010000 */
[----:B------:R-:W-:-:S01]  /*1d60*/  FADD R79, R24, R79 ;  /* 0x0000004f184f7221 */ /* 0x000fc20000000000 */
[----:B------:R-:W-:Y:S01]  /*1d70*/  FADD R80, R25, R80 ;  /* 0x0000005019507221 */ /* 0x000fe20000000000 */
        /* <DEDUP_REMOVED lines=30> */
[----:B------:R-:W-:-:S06]  /*1f60*/  UMOV UR6, URZ ;  /* 0x0000003f00067c82 */ /* 0x000fcc0008000000 */
.L_x_28:
[----:B------:R-:W-:Y:S05]  /*1f70*/  @!P2 BRA `(.L_x_29) ;  /* 0x000000000004a947 */ /* 0x000fea0003800000 */
[----:B------:R-:W-:Y:S01]  /*1f80*/  BPT.TRAP 0x1 ;  /* 0x000000040000795c */ /* 0x000fe20000300000 */
.L_x_29:
[----:B01----:R-:W-:Y:S02]  /*1f90*/  @P0 LEA R10, R9, UR10, 0x3 ;  /* 0x0000000a090a0c11 */ /* 0x003fe4000f8e18ff */
[----:B------:R-:W-:-:S03]  /*1fa0*/  ISETP.GT.U32.AND P1, PT, R2, 0x1, PT ;  /* 0x000000010200780c */ /* 0x000fc60003f24070 */
[----:B------:R-:W-:-:S05]  /*1fb0*/  @P0 VIADD R13, R10, 0x18 ;  /* 0x000000180a0d0836 */ /* 0x000fca0000000000 */
[----:B------:R-:W-:-:S04]  /*1fc0*/  @P0 PRMT R13, R6, 0x654, R13 ;  /* 0x00000654060d0816 */ /* 0x000fc8000000000d */
[----:B------:R0:W-:Y:S01]  /*1fd0*/  @P0 SYNCS.ARRIVE.TRANS64.RED.A1T0 RZ, [R13+URZ], RZ ;  /* 0x000000ff0dff09a7 */ /* 0x0001e2000810043f */
[----:B------:R-:W-:Y:S05]  /*1fe0*/  @P1 BRA `(.L_x_30) ;  /* 0x0000000000041947 */ /* 0x000fea0003800000 */
[----:B------:R-:W-:Y:S01]  /*1ff0*/  BPT.TRAP 0x1 ;  /* 0x000000040000795c */ /* 0x000fe20000300000 */
.L_x_30:
[----:B------:R-:W-:Y:S01]  /*2000*/  UIADD3 UR18, UR18, 0x1, URZ ;  /* 0x0000000112127890 */ /* 0x000fe2000fffe03f */
[C---:B------:R-:W-:Y:S01]  /*2010*/  ISETP.GT.AND P2, PT, R8.reuse, 0x1, PT ;  /* 0x000000010800780c */ /* 0x040fe20003f44270 */
[----:B------:R-:W-:Y:S02]  /*2020*/  VIADD R9, R9, 0x1 ;  /* 0x0000000109097836 */ /* 0x000fe40000000000 */
[----:B------:R-:W-:Y:S01]  /*2030*/  UISETP.NE.AND UP0, UPT, UR18, 0x3, UPT ;  /* 0x000000031200788c */ /* 0x000fe2000bf05270 */
[----:B------:R-:W-:Y:S02]  /*2040*/  VIADD R8, R8, 0xffffffff ;  /* 0xffffffff08087836 */ /* 0x000fe40000000000 */
[C---:B------:R-:W-:Y:S01]  /*2050*/  ISETP.NE.AND P1, PT, R9.reuse, 0x3, PT ;  /* 0x000000030900780c */ /* 0x040fe20003f25270 */
[----:B------:R-:W-:Y:S02]  /*2060*/  USEL UR8, URZ, 0x1, UP0 ;  /* 0x000000013f087887 */ /* 0x000fe40008000000 */
[----:B------:R-:W-:Y:S01]  /*2070*/  USEL UR18, UR18, URZ, UP0 ;  /* 0x0000003f12127287 */ /* 0x000fe20008000000 */
[----:B------:R-:W-:-:S03]  /*2080*/  SEL R9, R9, RZ, P1 ;  /* 0x000000ff09097207 */ /* 0x000fc60000800000 */
[----:B------:R-:W-:Y:S01]  /*2090*/  LOP3.LUT R22, R22, UR8, RZ, 0x3c, !PT ;  /* 0x0000000816167c12 */ /* 0x000fe2000f8e3cff */
[----:B------:R-:W-:Y:S01]  /*20a0*/  UMOV UR8, 0x1 ;  /* 0x0000000100087882 */ /* 0x000fe20000000000 */
[----:B------:R-:W-:Y:S06]  /*20b0*/  @P2 BRA `(.L_x_31) ;  /* 0xfffffff800882947 */ /* 0x000fec000383ffff */
.L_x_23:
[----:B------:R-:W-:Y:S01]  /*20c0*/  UISETP.NE.AND UP0, UPT, UR6, URZ, UPT ;  /* 0x0000003f0600728c */ /* 0x000fe2000bf05270 */
[----:B01----:R-:W0:Y:S03]  /*20d0*/  LDC R8, c[0x0][0x28c] ;  /* 0x0000a300ff087b82 */ /* 0x003e260000000800 */
[----:B------:R-:W-:-:S06]  /*20e0*/  USEL UR6, URZ, 0x1, !UP0 ;  /* 0x000000013f067887 */ /* 0x000fcc000c000000 */
[----:B------:R-:W-:Y:S02]  /*20f0*/  ISETP.NE.AND P1, PT, RZ, UR6, PT ;  /* 0x00000006ff007c0c */ /* 0x000fe4000bf25270 */
[----:B0-----:R-:W-:-:S11]  /*2100*/  ISETP.GE.AND P2, PT, R8, 0x1, PT ;  /* 0x000000010800780c */ /* 0x001fd60003f46270 */
[----:B------:R-:W-:Y:S05]  /*2110*/  @!P1 BRA `(.L_x_32) ;  /* 0x0000000000849947 */ /* 0x000fea0003800000 */
[----:B------:R-:W-:Y:S02]  /*2120*/  WARPGROUP.DEPBAR.LE gsb0, 0x0 ;  /* 0x00008000000079c5 */ /* 0x000fe40000010000 */
[----:B------:R-:W-:Y:S01]  /*2130*/  FADD R79, R24, R79 ;  /* 0x0000004f184f7221 */ /* 0x000fe20000000000 */
        /* <DEDUP_REMOVED lines=30> */
[----:B------:R-:W-:-:S07]  /*2320*/  FADD R14, R14, R55 ;  /* 0x000000370e0e7221 */ /* 0x000fce0000000000 */
.L_x_32:
[----:B------:R-:W-:Y:S02]  /*2330*/  WARPGROUP.DEPBAR.LE gsb0, 0x0 ;  /* 0x00008000000079c5 */ /* 0x000fe40000010000 */
[----:B------:R-:W-:Y:S05]  /*2340*/  @!P2 BRA `(.L_x_33) ;  /* 0x000000000050a947 */ /* 0x000fea0003800000 */
[----:B------:R-:W-:-:S13]  /*2350*/  ISETP.NE.AND P1, PT, R81, 0x3, PT ;  /* 0x000000035100780c */ /* 0x000fda0003f25270 */
[----:B------:R-:W-:Y:S05]  /*2360*/  @!P1 BRA `(.L_x_34) ;  /* 0x0000000000049947 */ /* 0x000fea0003800000 */
[----:B------:R-:W-:Y:S01]  /*2370*/  BPT.TRAP 0x1 ;  /* 0x000000040000795c */ /* 0x000fe20000300000 */
.L_x_34:
[----:B------:R-:W-:Y:S01]  /*2380*/  BSSY B0, `(.L_x_35) ;  /* 0x000000e000007945 */ /* 0x000fe20003800000 */
[----:B------:R-:W-:-:S03]  /*2390*/  ISETP.GT.U32.AND P1, PT, R2, 0x1, PT ;  /* 0x000000010200780c */ /* 0x000fc60003f24070 */
[----:B------:R-:W-:Y:S10]  /*23a0*/  @!P0 BRA `(.L_x_36) ;  /* 0x00000000002c8947 */ /* 0x000ff40003800000 */
[----:B------:R-:W-:-:S04]  /*23b0*/  UISETP.LT.AND UP0, UPT, UR9, 0x1, UPT ;  /* 0x000000010900788c */ /* 0x000fc8000bf01270 */
[----:B------:R-:W-:-:S04]  /*23c0*/  USEL UR8, UR9, 0x1, UP0 ;  /* 0x0000000109087887 */ /* 0x000fc80008000000 */
[----:B------:R-:W-:-:S04]  /*23d0*/  UIADD3 UR8, UR5, UR9, -UR8 ;  /* 0x0000000905087290 */ /* 0x000fc8000fffe808 */
[----:B------:R-:W-:-:S04]  /*23e0*/  UIMAD.WIDE.U32 UR6, UR8, -0x55555555, URZ ;  /* 0xaaaaaaab080678a5 */ /* 0x000fc8000f8e003f */
[----:B------:R-:W-:-:S04]  /*23f0*/  USHF.R.U32.HI UR6, URZ, 0x1, UR7 ;  /* 0x000000013f067899 */ /* 0x000fc80008011607 */
[----:B------:R-:W-:-:S04]  /*2400*/  UIMAD UR8, UR6, -0x3, UR8 ;  /* 0xfffffffd060878a4 */ /* 0x000fc8000f8e0208 */
[----:B------:R-:W-:-:S04]  /*2410*/  ULEA UR8, UR8, UR10, 0x3 ;  /* 0x0000000a08087291 */ /* 0x000fc8000f8e183f */
[----:B------:R-:W-:-:S06]  /*2420*/  UIADD3 UR8, UR8, 0x18, URZ ;  /* 0x0000001808087890 */ /* 0x000fcc000fffe03f */
[----:B------:R-:W-:-:S05]  /*2430*/  IMAD.U32 R9, RZ, RZ, UR8 ;  /* 0x00000008ff097e24 */ /* 0x000fca000f8e00ff */
[----:B------:R-:W-:-:S04]  /*2440*/  PRMT R8, R6, 0x654, R9 ;  /* 0x0000065406087816 */ /* 0x000fc80000000009 */
[----:B------:R0:W-:Y:S03]  /*2450*/  SYNCS.ARRIVE.TRANS64.RED.A1T0 RZ, [R8+URZ], RZ ;  /* 0x000000ff08ff79a7 */ /* 0x0001e6000810043f */
.L_x_36:
[----:B------:R-:W-:Y:S05]  /*2460*/  BSYNC B0 ;  /* 0x0000000000007941 */ /* 0x000fea0003800000 */
.L_x_35:
[----:B------:R-:W-:Y:S05]  /*2470*/  @P1 BRA `(.L_x_33) ;  /* 0x0000000000041947 */ /* 0x000fea0003800000 */
[----:B------:R-:W-:Y:S01]  /*2480*/  BPT.TRAP 0x1 ;  /* 0x000000040000795c */ /* 0x000fe20000300000 */
.L_x_33:
[----:B------:R-:W1:Y:S01]  /*2490*/  LDC R22, c[0x0][0x288] ;  /* 0x0000a200ff167b82 */ /* 0x000e620000000800 */
[--C-:B0-----:R-:W-:Y:S01]  /*24a0*/  SHF.R.U32.HI R8, RZ, 0x2, R0.reuse ;  /* 0x00000002ff087819 */ /* 0x101fe20000011600 */
[----:B------:R-:W-:Y:S01]  /*24b0*/  IMAD.SHL.U32 R27, R12, 0x40, RZ ;  /* 0x000000400c1b7824 */ /* 0x000fe200078e00ff */
[----:B------:R-:W-:Y:S01]  /*24c0*/  SHF.R.U32.HI R13, RZ, 0x7, R0 ;  /* 0x00000007ff0d7819 */ /* 0x000fe20000011600 */
[----:B------:R-:W-:Y:S01]  /*24d0*/  UIADD3 UR5, UR9, UR5, URZ ;  /* 0x0000000509057290 */ /* 0x000fe2000fffe03f */
[----:B------:R-:W-:Y:S01]  /*24e0*/  LOP3.LUT R9, R8, 0x7, RZ, 0xc0, !PT ;  /* 0x0000000708097812 */ /* 0x000fe200078ec0ff */
[C---:B------:R-:W-:Y:S01]  /*24f0*/  IMAD.SHL.U32 R12, R0.reuse, 0x2, RZ ;  /* 0x00000002000c7824 */ /* 0x040fe200078e00ff */
[----:B------:R-:W-:Y:S01]  /*2500*/  LOP3.LUT R8, R13, 0x1, RZ, 0xc0, !PT ;  /* 0x000000010d087812 */ /* 0x000fe200078ec0ff */
[----:B------:R-:W-:Y:S01]  /*2510*/  UISETP.GT.U32.AND UP0, UPT, UR5, 0x2, UPT ;  /* 0x000000020500788c */ /* 0x000fe2000bf04070 */
[C---:B------:R-:W-:Y:S01]  /*2520*/  LOP3.LUT R13, R0.reuse, 0x3, RZ, 0xc0, !PT ;  /* 0x00000003000d7812 */ /* 0x040fe200078ec0ff */
[----:B------:R-:W-:Y:S01]  /*2530*/  ULDC UR12, c[0x0][0x284] ;  /* 0x0000a100000c7ab9 */ /* 0x000fe20000000800 */
[----:B------:R-:W-:Y:S01]  /*2540*/  LOP3.LUT R10, R0, 0x60, RZ, 0xc0, !PT ;  /* 0x00000060000a7812 */ /* 0x000fe200078ec0ff */
[----:B------:R-:W-:Y:S01]  /*2550*/  UISETP.LT.U32.AND UP0, UPT, UR9, 0x3, UP0 ;  /* 0x000000030900788c */ /* 0x000fe20008701070 */
[----:B------:R-:W-:Y:S01]  /*2560*/  SHF.R.S32.HI R30, RZ, 0x1f, R71 ;  /* 0x0000001fff1e7819 */ /* 0x000fe20000011447 */
[----:B------:R-:W-:Y:S01]  /*2570*/  UISETP.GE.U32.AND UP1, UPT, UR9, 0x3, UPT ;  /* 0x000000030900788c */ /* 0x000fe2000bf26070 */
[----:B------:R-:W-:Y:S01]  /*2580*/  SHF.R.U32.HI R10, RZ, 0x1, R10 ;  /* 0x00000001ff0a7819 */ /* 0x000fe2000001160a */
[----:B------:R-:W-:Y:S01]  /*2590*/  ULDC.64 UR10, c[0x0][0x5d0] ;  /* 0x00017400000a7ab9 */ /* 0x000fe20000000a00 */
[----:B------:R-:W-:Y:S01]  /*25a0*/  LOP3.LUT R12, R27, 0x6, R12, 0xf8, !PT ;  /* 0x000000061b0c7812 */ /* 0x000fe200078ef80c */
[----:B------:R-:W-:Y:S01]  /*25b0*/  UIMAD.WIDE.U32 UR6, UR5, -0x55555555, URZ ;  /* 0xaaaaaaab050678a5 */ /* 0x000fe2000f8e003f */
[--C-:B------:R-:W-:Y:S01]  /*25c0*/  IADD3 R25, RZ, -R10, -R9.reuse ;  /* 0x8000000aff197210 */ /* 0x100fe20007ffe809 */
[----:B------:R-:W-:Y:S01]  /*25d0*/  USEL UR8, URZ, 0x1, !UP0 ;  /* 0x000000013f087887 */ /* 0x000fe2000c000000 */
[----:B------:R-:W-:Y:S01]  /*25e0*/  IMAD.SHL.U32 R24, R8, 0x40, RZ ;  /* 0x0000004008187824 */ /* 0x000fe200078e00ff */
[----:B------:R-:W-:Y:S01]  /*25f0*/  USHF.R.U32.HI UR6, URZ, 0x1, UR7 ;  /* 0x000000013f067899 */ /* 0x000fe20008011607 */
[----:B------:R-:W-:Y:S01]  /*2600*/  IMAD.WIDE R28, R11, 0x80, RZ ;  /* 0x000000800b1c7825 */ /* 0x000fe200078e02ff */
[----:B-1----:R-:W-:Y:S01]  /*2610*/  ISETP.GE.AND P1, PT, R27, R22, PT ;  /* 0x000000161b00720c */ /* 0x002fe20003f26270 */
[----:B------:R-:W-:Y:S01]  /*2620*/  ULOP3.LUT UR4, UR4, UR8, URZ, 0x3c, !UPT ;  /* 0x0000000804047292 */ /* 0x000fe2000f8e3c3f */
[----:B------:R-:W-:Y:S01]  /*2630*/  LOP3.LUT R23, R24, 0x40, R9, 0xe2, !PT ;  /* 0x0000004018177812 */ /* 0x000fe200078ee209 */
[----:B------:R-:W-:Y:S01]  /*2640*/  IMAD R26, R13, -0x2, R22 ;  /* 0xfffffffe0d1a7824 */ /* 0x000fe200078e0216 */
[----:B------:R-:W-:Y:S01]  /*2650*/  SHF.R.S32.HI R13, RZ, 0x1f, R12 ;  /* 0x0000001fff0d7819 */ /* 0x000fe2000001140c */
[----:B------:R-:W-:Y:S01]  /*2660*/  IMAD.SHL.U32 R22, R11, 0x80, RZ ;  /* 0x000000800b167824 */ /* 0x000fe200078e00ff */
[----:B------:R-:W-:Y:S01]  /*2670*/  UIMAD UR5, UR6, -0x3, UR5 ;  /* 0xfffffffd060578a4 */ /* 0x000fe2000f8e0205 */
[----:B------:R-:W-:Y:S01]  /*2680*/  IMAD R25, R8, -0x40, R25 ;  /* 0xffffffc008197824 */ /* 0x000fe200078e0219 */
[----:B------:R-:W-:Y:S01]  /*2690*/  @UP1 ULOP3.LUT UR4, UR4, 0x1, UR6, 0x78, !UPT ;  /* 0x0000000104041892 */ /* 0x000fe2000f8e7806 */
[----:B------:R-:W-:Y:S01]  /*26a0*/  IMAD R8, R30, UR10, RZ ;  /* 0x0000000a1e087c24 */ /* 0x000fe2000f8e02ff */
[----:B------:R-:W-:Y:S01]  /*26b0*/  ISETP.GE.OR P1, PT, R22, UR12, P1 ;  /* 0x0000000c16007c0c */ /* 0x000fe20008f26670 */
[----:B------:R-:W-:Y:S01]  /*26c0*/  IMAD.IADD R26, R26, 0x1, -R27 ;  /* 0x000000011a1a7824 */ /* 0x000fe200078e0a1b */
[----:B------:R-:W-:Y:S01]  /*26d0*/  IADD3 R25, -R22, UR12, R25 ;  /* 0x0000000c16197c10 */ /* 0x000fe2000fffe119 */
[C---:B------:R-:W-:Y:S01]  /*26e0*/  IMAD R11, R71.reuse, UR11, R8 ;  /* 0x0000000b470b7c24 */ /* 0x040fe2000f8e0208 */
[----:B------:R-:W-:Y:S01]  /*26f0*/  LOP3.LUT R31, R28, R23, R10, 0xfe, !PT ;  /* 0x000000171c1f7212 */ /* 0x000fe200078efe0a */
[----:B------:R-:W-:-:S04]  /*2700*/  IMAD.WIDE.U32 R8, R71, UR10, R12 ;  /* 0x0000000a47087c25 */ /* 0x000fc8000f8e000c */
[----:B------:R-:W-:Y:S02]  /*2710*/  IMAD.IADD R9, R9, 0x1, R11 ;  /* 0x0000000109097824 */ /* 0x000fe400078e020b */
[----:B------:R-:W-:Y:S02]  /*2720*/  IMAD.MOV.U32 R24, RZ, RZ, -0x1 ;  /* 0xffffffffff187424 */ /* 0x000fe400078e00ff */
[----:B------:R-:W-:Y:S05]  /*2730*/  @P1 BRA `(.L_x_37) ;  /* 0x0000002400941947 */ /* 0x000fea0003800000 */
[----:B------:R-:W0:Y:S01]  /*2740*/  LDC.64 R22, c[0x0][0x5c8] ;  /* 0x00017200ff167b82 */ /* 0x000e220000000a00 */
[----:B------:R-:W-:Y:S01]  /*2750*/  ULDC.64 UR6, c[0x0][0x5c0] ;  /* 0x0001700000067ab9 */ /* 0x000fe20000000a00 */
[----:B------:R-:W-:Y:S01]  /*2760*/  BSSY B0, `(.L_x_37) ;  /* 0x0000262000007945 */ /* 0x000fe20003800000 */
[-C--:B0-----:R-:W-:Y:S02]  /*2770*/  IMAD R10, R29, R22.reuse, RZ ;  /* 0x000000161d0a7224 */ /* 0x081fe400078e02ff */
[----:B------:R-:W-:-:S04]  /*2780*/  IMAD.WIDE.U32 R8, R31, R22, R8 ;  /* 0x000000161f087225 */ /* 0x000fc800078e0008 */
[----:B------:R-:W-:Y:S01]  /*2790*/  IMAD R11, R31, R23, R10 ;  /* 0x000000171f0b7224 */ /* 0x000fe200078e020a */
[----:B------:R-:W-:Y:S02]  /*27a0*/  LEA R10, P1, R22, R8, 0x3 ;  /* 0x00000008160a7211 */ /* 0x000fe400078218ff */
[----:B------:R-:W-:Y:S01]  /*27b0*/  IADD3 R8, P2, R8, UR6, RZ ;  /* 0x0000000608087c10 */ /* 0x000fe2000ff5e0ff */
[----:B------:R-:W-:Y:S01]  /*27c0*/  IMAD.IADD R9, R9, 0x1, R11 ;  /* 0x0000000109097824 */ /* 0x000fe200078e020b */
[----:B------:R-:W-:-:S04]  /*27d0*/  IADD3 R10, P3, R10, UR6, RZ ;  /* 0x000000060a0a7c10 */ /* 0x000fc8000ff7e0ff */
[----:B------:R-:W-:Y:S02]  /*27e0*/  LEA.HI.X R11, R22, R9, R23, 0x3, P1 ;  /* 0x00000009160b7211 */ /* 0x000fe400008f1c17 */
[----:B---3-5:R-:W-:Y:S02]  /*27f0*/  FSETP.NEU.AND P1, PT, R7, RZ, PT ;  /* 0x000000ff0700720b */ /* 0x028fe40003f2d000 */
[----:B------:R-:W-:Y:S02]  /*2800*/  IADD3.X R9, R9, UR7, RZ, P2, !PT ;  /* 0x0000000709097c10 */ /* 0x000fe400097fe4ff */
[----:B------:R-:W-:-:S09]  /*2810*/  IADD3.X R11, R11, UR7, RZ, P3, !PT ;  /* 0x000000070b0b7c10 */ /* 0x000fd20009ffe4ff */
[----:B------:R-:W-:Y:S05]  /*2820*/  @!P1 BRA `(.L_x_38) ;  /* 0x0000001c00149947 */ /* 0x000fea0003800000 */
[----:B------:R-:W-:Y:S01]  /*2830*/  ULDC.64 UR6, c[0x0][0x5b8] ;  /* 0x00016e0000067ab9 */ /* 0x000fe20000000a00 */
[----:B------:R-:W-:Y:S01]  /*2840*/  ISETP.GE.AND P2, PT, R26, 0x1, PT ;  /* 0x000000011a00780c */ /* 0x000fe20003f46270 */
[----:B------:R-:W-:Y:S01]  /*2850*/  IMAD R30, R30, UR6, RZ ;  /* 0x000000061e1e7c24 */ /* 0x000fe2000f8e02ff */
[----:B------:R-:W-:Y:S01]  /*2860*/  ULDC.64 UR10, c[0x0][0x5a8] ;  /* 0x00016a00000a7ab9 */ /* 0x000fe20000000a00 */
[----:B------:R-:W-:Y:S01]  /*2870*/  IMAD.WIDE.U32 R22, R71, UR6, R12 ;  /* 0x0000000647167c25 */ /* 0x000fe2000f8e000c */
[----:B------:R-:W-:Y:S01]  /*2880*/  ISETP.LT.OR P5, PT, R25, 0x1, !P2 ;  /* 0x000000011900780c */ /* 0x000fe200057a1670 */
[----:B------:R-:W-:Y:S02]  /*2890*/  BSSY B1, `(.L_x_39) ;  /* 0x000000c000017945 */ /* 0x000fe40003800000 */
[----:B------:R-:W-:Y:S01]  /*28a0*/  IMAD R71, R71, UR7, R30 ;  /* 0x0000000747477c24 */ /* 0x000fe2000f8e021e */
[----:B------:R-:W-:Y:S02]  /*28b0*/  ULDC.64 UR6, c[0x0][0x5b0] ;  /* 0x00016c0000067ab9 */ /* 0x000fe40000000a00 */
[----:B------:R-:W-:-:S02]  /*28c0*/  IMAD R27, R29, UR6, RZ ;  /* 0x000000061d1b7c24 */ /* 0x000fc4000f8e02ff */
[----:B------:R-:W-:Y:S02]  /*28d0*/  IMAD.IADD R23, R23, 0x1, R71 ;  /* 0x0000000117177824 */ /* 0x000fe400078e0247 */
[C---:B------:R-:W-:Y:S02]  /*28e0*/  IMAD R27, R31.reuse, UR7, R27 ;  /* 0x000000071f1b7c24 */ /* 0x040fe4000f8e021b */
[----:B------:R-:W-:-:S03]  /*28f0*/  IMAD.WIDE.U32 R12, R31, UR6, R22 ;  /* 0x000000061f0c7c25 */ /* 0x000fc6000f8e0016 */
[----:B------:R-:W-:-:S04]  /*2900*/  IADD3 R12, P1, R12, UR10, RZ ;  /* 0x0000000a0c0c7c10 */ /* 0x000fc8000ff3e0ff */
[--C-:B------:R-:W-:Y:S02]  /*2910*/  IADD3.X R13, R13, UR11, R27.reuse, P1, !PT ;  /* 0x0000000b0d0d7c10 */ /* 0x100fe40008ffe41b */
[----:B------:R-:W-:Y:S01]  /*2920*/  PRMT R27, RZ, 0x7610, R27 ;  /* 0x00007610ff1b7816 */ /* 0x000fe2000000001b */
[----:B------:R-:W-:Y:S06]  /*2930*/  @P5 BRA `(.L_x_40) ;  /* 0x0000000000045947 */ /* 0x000fec0003800000 */
[----:B------:R0:W5:Y:S02]  /*2940*/  LDG.E.U8 R27, desc[UR16][R12.64] ;  /* 0x000000100c1b7981 */ /* 0x000164000c1e1100 */
.L_x_40:
[----:B------:R-:W-:Y:S05]  /*2950*/  BSYNC B1 ;  /* 0x0000000000017941 */ /* 0x000fea0003800000 */
.L_x_39:
[----:B-----5:R-:W-:Y:S01]  /*2960*/  LOP3.LUT R27, R27, 0xff, RZ, 0xc0, !PT ;  /* 0x000000ff1b1b7812 */ /* 0x020fe200078ec0ff */
[----:B------:R-:W-:Y:S01]  /*2970*/  BSSY B1, `(.L_x_41) ;  /* 0x000000c000017945 */ /* 0x000fe20003800000 */
[----:B------:R-:W-:Y:S02]  /*2980*/  ISETP.GE.AND P1, PT, R26, 0x2, PT ;  /* 0x000000021a00780c */ /* 0x000fe40003f26270 */
[----:B------:R-:W-:Y:S02]  /*2990*/  F2FP.F16.E5M2.UNPACK_B R27, R27 ;  /* 0x0000001bff1b723e */ /* 0x000fe400020004ff */
[----:B------:R-:W-:-:S03]  /*29a0*/  ISETP.LT.OR P3, PT, R25, 0x1, !P1 ;  /* 0x000000011900780c */ /* 0x000fc60004f61670 */
[----:B------:R-:W-:Y:S01]  /*29b0*/  HADD2.F32 R30, -RZ, R27.H0_H0 ;  /* 0x2000001bff1e7230 */ /* 0x000fe20000004100 */
[----:B------:R-:W-:-:S04]  /*29c0*/  PRMT R27, RZ, 0x7610, R27 ;  /* 0x00007610ff1b7816 */ /* 0x000fc8000000001b */
[----:B------:R-:W-:-:S04]  /*29d0*/  FMUL R30, R30, R7 ;  /* 0x000000071e1e7220 */ /* 0x000fc80000400000 */
[----:B--2---:R-:W-:-:S05]  /*29e0*/  FFMA R30, R79, R3, R30 ;  /* 0x000000034f1e7223 */ /* 0x004fca000000001e */
[----:B------:R-:W-:-:S05]  /*29f0*/  F2FP.SATFINITE.E5M2.F32.PACK_AB_MERGE_C R33, RZ, R30, RZ ;  /* 0x0000001eff21723e */ /* 0x000fca00048060ff */
[----:B------:R1:W-:Y:S01]  /*2a00*/  @!P5 STG.E.U8 desc[UR16][R8.64], R33 ;  /* 0x000000210800d986 */ /* 0x0003e2000c101110 */
[----:B------:R-:W-:Y:S05]  /*2a10*/  @P3 BRA `(.L_x_42) ;  /* 0x0000000000043947 */ /* 0x000fea0003800000 */
[----:B------:R2:W5:Y:S02]  /*2a20*/  LDG.E.U8 R27, desc[UR16][R12.64+0x1] ;  /* 0x000001100c1b7981 */ /* 0x000564000c1e1100 */
.L_x_42:
[----:B------:R-:W-:Y:S05]  /*2a30*/  BSYNC B1 ;  /* 0x0000000000017941 */ /* 0x000fea0003800000 */
.L_x_41:
[----:B-----5:R-:W-:Y:S01]  /*2a40*/  LOP3.LUT R27, R27, 0xff, RZ, 0xc0, !PT ;  /* 0x000000ff1b1b7812 */ /* 0x020fe200078ec0ff */
[----:B------:R-:W-:Y:S01]  /*2a50*/  BSSY B1, `(.L_x_43) ;  /* 0x0000012000017945 */ /* 0x000fe20003800000 */
[----:B------:R-:W-:Y:S02]  /*2a60*/  IADD3 R31, P5, R31, 0x8, RZ ;  /* 0x000000081f1f7810 */ /* 0x000fe40007fbe0ff */
[----:B------:R-:W-:Y:S02]  /*2a70*/  F2FP.F16.E5M2.UNPACK_B R27, R27 ;  /* 0x0000001bff1b723e */ /* 0x000fe400020004ff */
[----:B------:R-:W-:Y:S01]  /*2a80*/  ISETP.LT.OR P2, PT, R25, 0x9, !P2 ;  /* 0x000000091900780c */ /* 0x000fe20005741670 */
[----:B------:R-:W-:Y:S02]  /*2a90*/  IMAD.X R29, RZ, RZ, R29, P5 ;  /* 0x000000ffff1d7224 */ /* 0x000fe400028e061d */
[----:B------:R-:W-:Y:S02]  /*2aa0*/  HADD2.F32 R28, -RZ, R27.H0_H0 ;  /* 0x2000001bff1c7230 */ /* 0x000fe40000004100 */
[----:B------:R-:W-:-:S04]  /*2ab0*/  IMAD.WIDE.U32 R22, R31, UR6, R22 ;  /* 0x000000061f167c25 */ /* 0x000fc8000f8e0016 */
[----:B------:R-:W-:Y:S01]  /*2ac0*/  FMUL R27, R28, R7 ;  /* 0x000000071c1b7220 */ /* 0x000fe20000400000 */
[----:B------:R-:W-:Y:S01]  /*2ad0*/  IMAD R28, R29, UR6, RZ ;  /* 0x000000061d1c7c24 */ /* 0x000fe2000f8e02ff */
[----:B------:R-:W-:Y:S02]  /*2ae0*/  IADD3 R22, P5, R22, UR10, RZ ;  /* 0x0000000a16167c10 */ /* 0x000fe4000ffbe0ff */
[----:B------:R-:W-:Y:S01]  /*2af0*/  FFMA R27, R80, R3, R27 ;  /* 0x00000003501b7223 */ /* 0x000fe2000000001b */
[----:B------:R-:W-:-:S04]  /*2b00*/  IMAD R31, R31, UR7, R28 ;  /* 0x000000071f1f7c24 */ /* 0x000fc8000f8e021c */
[----:B------:R-:W-:Y:S02]  /*2b10*/  F2FP.SATFINITE.E5M2.F32.PACK_AB_MERGE_C R29, RZ, R27, RZ ;  /* 0x0000001bff1d723e */ /* 0x000fe400048060ff */
[----:B------:R-:W-:Y:S02]  /*2b20*/  IADD3.X R23, R23, UR11, R31, P5, !PT ;  /* 0x0000000b17177c10 */ /* 0x000fe4000affe41f */
[----:B------:R-:W-:Y:S01]  /*2b30*/  PRMT R27, RZ, 0x7610, R27 ;  /* 0x00007610ff1b7816 */ /* 0x000fe2000000001b */
[----:B------:R3:W-:Y:S01]  /*2b40*/  @!P3 STG.E.U8 desc[UR16][R8.64+0x1], R29 ;  /* 0x0000011d0800b986 */ /* 0x0007e2000c101110 */
[----:B------:R-:W-:Y:S05]  /*2b50*/  @P2 BRA `(.L_x_44) ;  /* 0x0000000000042947 */ /* 0x000fea0003800000 */
[----:B------:R4:W5:Y:S02]  /*2b60*/  LDG.E.U8 R27, desc[UR16][R22.64] ;  /* 0x00000010161b7981 */ /* 0x000964000c1e1100 */
.L_x_44:
[----:B------:R-:W-:Y:S05]  /*2b70*/  BSYNC B1 ;  /* 0x0000000000017941 */ /* 0x000fea0003800000 */
.L_x_43:
[----:B-----5:R-:W-:Y:S01]  /*2b80*/  LOP3.LUT R27, R27, 0xff, RZ, 0xc0, !PT ;  /* 0x000000ff1b1b7812 */ /* 0x020fe200078ec0ff */
[----:B------:R-:W-:Y:S01]  /*2b90*/  BSSY B1, `(.L_x_45) ;  /* 0x000000b000017945 */ /* 0x000fe20003800000 */
[----:B------:R-:W-:Y:S02]  /*2ba0*/  ISETP.LT.OR P1, PT, R25, 0x9, !P1 ;  /* 0x000000091900780c */ /* 0x000fe40004f21670 */
[----:B------:R-:W-:-:S05]  /*2bb0*/  F2FP.F16.E5M2.UNPACK_B R27, R27 ;  /* 0x0000001bff1b723e */ /* 0x000fca00020004ff */
[----:B------:R-:W-:Y:S01]  /*2bc0*/  HADD2.F32 R28, -RZ, R27.H0_H0 ;  /* 0x2000001bff1c7230 */ /* 0x000fe20000004100 */
[----:B------:R-:W-:-:S04]  /*2bd0*/  PRMT R27, RZ, 0x7610, R27 ;  /* 0x00007610ff1b7816 */ /* 0x000fc8000000001b */
[----:B------:R-:W-:-:S04]  /*2be0*/  FMUL R28, R28, R7 ;  /* 0x000000071c1c7220 */ /* 0x000fc80000400000 */
[----:B------:R-:W-:-:S05]  /*2bf0*/  FFMA R28, R77, R3, R28 ;  /* 0x000000034d1c7223 */ /* 0x000fca000000001c */
[----:B---3--:R-:W-:-:S05]  /*2c00*/  F2FP.SATFINITE.E5M2.F32.PACK_AB_MERGE_C R29, RZ, R28, RZ ;  /* 0x0000001cff1d723e */ /* 0x008fca00048060ff */
[----:B------:R3:W-:Y:S01]  /*2c10*/  @!P2 STG.E.U8 desc[UR16][R10.64], R29 ;  /* 0x0000001d0a00a986 */ /* 0x0007e2000c101110 */
[----:B------:R-:W-:Y:S05]  /*2c20*/  @P1 BRA `(.L_x_46) ;  /* 0x0000000000041947 */ /* 0x000fea0003800000 */
[----:B------:R0:W5:Y:S02]  /*2c30*/  LDG.E.U8 R27, desc[UR16][R22.64+0x1] ;  /* 0x00000110161b7981 */ /* 0x000164000c1e1100 */
.L_x_46:
[----:B------:R-:W-:Y:S05]  /*2c40*/  BSYNC B1 ;  /* 0x0000000000017941 */ /* 0x000fea0003800000 */
.L_x_45:
[----:B-----5:R-:W-:Y:S01]  /*2c50*/  LOP3.LUT R27, R27, 0xff, RZ, 0xc0, !PT ;  /* 0x000000ff1b1b7812 */ /* 0x020fe200078ec0ff */
[----:B------:R-:W-:Y:S01]  /*2c60*/  BSSY B1, `(.L_x_47) ;  /* 0x000000c000017945 */ /* 0x000fe20003800000 */
[----:B------:R-:W-:Y:S02]  /*2c70*/  ISETP.GE.AND P2, PT, R26, 0x9, PT ;  /* 0x000000091a00780c */ /* 0x000fe40003f46270 */
[----:B------:R-:W-:Y:S02]  /*2c80*/  F2FP.F16.E5M2.UNPACK_B R27, R27 ;  /* 0x0000001bff1b723e */ /* 0x000fe400020004ff */
[----:B------:R-:W-:-:S03]  /*2c90*/  ISETP.LT.OR P3, PT, R25, 0x1, !P2 ;  /* 0x000000011900780c */ /* 0x000fc60005761670 */
[----:B------:R-:W-:-:S05]  /*2ca0*/  HADD2.F32 R28, -RZ, R27.H0_H0 ;  /* 0x2000001bff1c7230 */ /* 0x000fca0000004100 */
[----:B------:R-:W-:-:S04]  /*2cb0*/  FMUL R27, R28, R7 ;  /* 0x000000071c1b7220 */ /* 0x000fc80000400000 */
[----:B------:R-:W-:-:S05]  /*2cc0*/  FFMA R27, R78, R3, R27 ;  /* 0x000000034e1b7223 */ /* 0x000fca000000001b */
[----:B---3--:R-:W-:Y:S02]  /*2cd0*/  F2FP.SATFINITE.E5M2.F32.PACK_AB_MERGE_C R29, RZ, R27, RZ ;  /* 0x0000001bff1d723e */ /* 0x008fe400048060ff */
[----:B------:R-:W-:-:S03]  /*2ce0*/  PRMT R27, RZ, 0x7610, R27 ;  /* 0x00007610ff1b7816 */ /* 0x000fc6000000001b */
[----:B------:R3:W-:Y:S01]  /*2cf0*/  @!P1 STG.E.U8 desc[UR16][R10.64+0x1], R29 ;  /* 0x0000011d0a009986 */ /* 0x0007e2000c101110 */
[----:B------:R-:W-:Y:S05]  /*2d00*/  @P3 BRA `(.L_x_48) ;  /* 0x0000000000043947 */ /* 0x000fea0003800000 */
[----:B------:R0:W5:Y:S02]  /*2d10*/  LDG.E.U8 R27, desc[UR16][R12.64+0x8] ;  /* 0x000008100c1b7981 */ /* 0x000164000c1e1100 */
.L_x_48:
[----:B------:R-:W-:Y:S05]  /*2d20*/  BSYNC B1 ;  /* 0x0000000000017941 */ /* 0x000fea0003800000 */
.L_x_47:
        /* <DEDUP_REMOVED lines=13> */
.L_x_50:
[----:B------:R-:W-:Y:S05]  /*2e00*/  BSYNC B1 ;  /* 0x0000000000017941 */ /* 0x000fea0003800000 */
.L_x_49:
[----:B-----5:R-:W-:Y:S01]  /*2e10*/  LOP3.LUT R27, R27, 0xff, RZ, 0xc0, !PT ;  /* 0x000000ff1b1b7812 */ /* 0x020fe200078ec0ff */
[----:B------:R-:W-:Y:S01]  /*2e20*/  BSSY B1, `(.L_x_51) ;  /* 0x000000b000017945 */ /* 0x000fe20003800000 */
[----:B------:R-:W-:Y:S02]  /*2e30*/  ISETP.LT.OR P2, PT, R25, 0x9, !P2 ;  /* 0x000000091900780c */ /* 0x000fe40005741670 */
[----:B------:R-:W-:-:S05]  /*2e40*/  F2FP.F16.E5M2.UNPACK_B R27, R27 ;  /* 0x0000001bff1b723e */ /* 0x000fca00020004ff */
        /* <DEDUP_REMOVED lines=8> */
.L_x_52:
[----:B------:R-:W-:Y:S05]  /*2ed0*/  BSYNC B1 ;  /* 0x0000000000017941 */ /* 0x000fea0003800000 */
.L_x_51:
        /* <DEDUP_REMOVED lines=12> */
.L_x_54:
[----:B------:R-:W-:Y:S05]  /*2fa0*/  BSYNC B1 ;  /* 0x0000000000017941 */ /* 0x000fea0003800000 */
.L_x_53:
        /* <DEDUP_REMOVED lines=13> */
.L_x_56:
[----:B------:R-:W-:Y:S05]  /*3080*/  BSYNC B1 ;  /* 0x0000000000017941 */ /* 0x000fea0003800000 */
.L_x_55:
        /* <DEDUP_REMOVED lines=13> */
.L_x_58:
[----:B------:R-:W-:Y:S05]  /*3160*/  BSYNC B1 ;  /* 0x0000000000017941 */ /* 0x000fea0003800000 */
.L_x_57:
        /* <DEDUP_REMOVED lines=12> */
.L_x_60:
[----:B------:R-:W-:Y:S05]  /*3230*/  BSYNC B1 ;  /* 0x0000000000017941 */ /* 0x000fea0003800000 */
.L_x_59:
        /* <DEDUP_REMOVED lines=12> */
.L_x_62:
[----:B------:R-:W-:Y:S05]  /*3300*/  BSYNC B1 ;  /* 0x0000000000017941 */ /* 0x000fea0003800000 */
.L_x_61:
        /* <DEDUP_REMOVED lines=13> */
.L_x_64:
[----:B------:R-:W-:Y:S05]  /*33e0*/  BSYNC B1 ;  /* 0x0000000000017941 */ /* 0x000fea0003800000 */
.L_x_63:
        /* <DEDUP_REMOVED lines=13> */
.L_x_66:
[----:B------:R-:W-:Y:S05]  /*34c0*/  BSYNC B1 ;  /* 0x0000000000017941 */ /* 0x000fea0003800000 */
.L_x_65:
        /* <DEDUP_REMOVED lines=12> */
.L_x_68:
[----:B------:R-:W-:Y:S05]  /*3590*/  BSYNC B1 ;  /* 0x0000000000017941 */ /* 0x000fea0003800000 */
.L_x_67:
        /* <DEDUP_REMOVED lines=12> */
.L_x_70:
[----:B------:R-:W-:Y:S05]  /*3660*/  BSYNC B1 ;  /* 0x0000000000017941 */ /* 0x000fea0003800000 */
.L_x_69:
        /* <DEDUP_REMOVED lines=13> */
.L_x_72:
[----:B------:R-:W-:Y:S05]  /*3740*/  BSYNC B1 ;  /* 0x0000000000017941 */ /* 0x000fea0003800000 */
.L_x_71:
        /* <DEDUP_REMOVED lines=13> */
.L_x_74:
[----:B------:R-:W-:Y:S05]  /*3820*/  BSYNC B1 ;  /* 0x0000000000017941 */ /* 0x000fea0003800000 */
.L_x_73:
        /* <DEDUP_REMOVED lines=12> */
.L_x_76:
[----:B------:R-:W-:Y:S05]  /*38f0*/  BSYNC B1 ;  /* 0x0000000000017941 */ /* 0x000fea0003800000 */
.L_x_75:
        /* <DEDUP_REMOVED lines=12> */
.L_x_78:
[----:B------:R-:W-:Y:S05]  /*39c0*/  BSYNC B1 ;  /* 0x0000000000017941 */ /* 0x000fea0003800000 */
.L_x_77:
        /* <DEDUP_REMOVED lines=13> */
.L_x_80:
[----:B------:R-:W-:Y:S05]  /*3aa0*/  BSYNC B1 ;  /* 0x0000000000017941 */ /* 0x000fea0003800000 */
.L_x_79:
        /* <DEDUP_REMOVED lines=13> */
.L_x_82:
[----:B------:R-:W-:Y:S05]  /*3b80*/  BSYNC B1 ;  /* 0x0000000000017941 */ /* 0x000fea0003800000 */
.L_x_81:
        /* <DEDUP_REMOVED lines=12> */
.L_x_84:
[----:B------:R-:W-:Y:S05]  /*3c50*/  BSYNC B1 ;  /* 0x0000000000017941 */ /* 0x000fea0003800000 */
.L_x_83:
        /* <DEDUP_REMOVED lines=12> */
.L_x_86:
[----:B------:R-:W-:Y:S05]  /*3d20*/  BSYNC B1 ;  /* 0x0000000000017941 */ /* 0x000fea0003800000 */
.L_x_85:
        /* <DEDUP_REMOVED lines=13> */
.L_x_88:
[----:B------:R-:W-:Y:S05]  /*3e00*/  BSYNC B1 ;  /* 0x0000000000017941 */ /* 0x000fea0003800000 */
.L_x_87:
[----:B-----5:R-:W-:Y:S01]  /*3e10*/  LOP3.LUT R27, R27, 0xff, RZ, 0xc0, !PT ;  /* 0x000000ff1b1b7812 */ /* 0x020fe200078ec0ff */
[----:B------:R-:W-:Y:S01]  /*3e20*/  BSSY B1, `(.L_x_89) ;  /* 0x000000c000017945 */ /* 0x000fe20003800000 */
[----:B------:R-:W-:Y:S02]  /*3e30*/  ISETP.GE.AND P1, PT, R26, 0x32, PT ;  /* 0x000000321a00780c */ /* 0x000fe40003f26270 */
[----:B------:R-:W-:Y:S02]  /*3e40*/  F2FP.F16.E5M2.UNPACK_B R27, R27 ;  /* 0x0000001bff1b723e */ /* 0x000fe400020004ff */
[----:B------:R-:W-:-:S03]  /*3e50*/  ISETP.LT.OR P5, PT, R25, 0x1, !P1 ;  /* 0x000000011900780c */ /* 0x000fc60004fa1670 */
[----:B------:R-:W-:-:S05]  /*3e60*/  HADD2.F32 R28, -RZ, R27.H0_H0 ;  /* 0x2000001bff1c7230 */ /* 0x000fca0000004100 */
[----:B------:R-:W-:-:S04]  /*3e70*/  FMUL R28, R28, R7 ;  /* 0x000000071c1c7220 */ /* 0x000fc80000400000 */
[----:B------:R-:W-:Y:S01]  /*3e80*/  FFMA R28, R21, R3, R28 ;  /* 0x00000003151c7223 */ /* 0x000fe2000000001c */
[----:B------:R-:W-:-:S04]  /*3e90*/  PRMT R21, RZ, 0x7610, R21 ;  /* 0x00007610ff157816 */ /* 0x000fc80000000015 */
[----:B------:R-:W-:-:S05]  /*3ea0*/  F2FP.SATFINITE.E5M2.F32.PACK_AB_MERGE_C R27, RZ, R28, RZ ;  /* 0x0000001cff1b723e */ /* 0x000fca00048060ff */
[----:B------:R0:W-:Y:S01]  /*3eb0*/  @!P3 STG.E.U8 desc[UR16][R8.64+0x30], R27 ;  /* 0x0000301b0800b986 */ /* 0x0001e2000c101110 */
[----:B------:R-:W-:Y:S05]  /*3ec0*/  @P5 BRA `(.L_x_90) ;  /* 0x0000000000045947 */ /* 0x000fea0003800000 */
[----:B------:R0:W5:Y:S02]  /*3ed0*/  LDG.E.U8 R21, desc[UR16][R12.64+0x31] ;  /* 0x000031100c157981 */ /* 0x000164000c1e1100 */
.L_x_90:
[----:B------:R-:W-:Y:S05]  /*3ee0*/  BSYNC B1 ;  /* 0x0000000000017941 */ /* 0x000fea0003800000 */
.L_x_89:
[----:B-----5:R-:W-:Y:S01]  /*3ef0*/  LOP3.LUT R21, R21, 0xff, RZ, 0xc0, !PT ;  /* 0x000000ff15157812 */ /* 0x020fe200078ec0ff */
[----:B------:R-:W-:Y:S01]  /*3f00*/  BSSY B1, `(.L_x_91) ;  /* 0x000000b000017945 */ /* 0x000fe20003800000 */
[----:B------:R-:W-:Y:S02]  /*3f10*/  ISETP.LT.OR P2, PT, R25, 0x9, !P2 ;  /* 0x000000091900780c */ /* 0x000fe40005741670 */
[----:B------:R-:W-:-:S05]  /*3f20*/  F2FP.F16.E5M2.UNPACK_B R21, R21 ;  /* 0x00000015ff15723e */ /* 0x000fca00020004ff */
        /* <DEDUP_REMOVED lines=8> */
.L_x_92:
[----:B------:R-:W-:Y:S05]  /*3fb0*/  BSYNC B1 ;  /* 0x0000000000017941 */ /* 0x000fea0003800000 */
.L_x_91:
        /* <DEDUP_REMOVED lines=8> */
[----:B0-----:R-:W-:-:S05]  /*4040*/  F2FP.SATFINITE.E5M2.F32.PACK_AB_MERGE_C R21, RZ, R20, RZ ;  /* 0x00000014ff15723e */ /* 0x001fca00048060ff */
[----:B------:R0:W-:Y:S01]  /*4050*/  @!P2 STG.E.U8 desc[UR16][R10.64+0x30], R21 ;  /* 0x000030150a00a986 */ /* 0x0001e2000c101110 */
[----:B------:R-:W-:Y:S05]  /*4060*/  @P1 BRA `(.L_x_94) ;  /* 0x0000000000041947 */ /* 0x000fea0003800000 */
[----:B------:R0:W5:Y:S02]  /*4070*/  LDG.E.U8 R19, desc[UR16][R22.64+0x31] ;  /* 0x0000311016137981 */ /* 0x000164000c1e1100 */
.L_x_94:
[----:B------:R-:W-:Y:S05]  /*4080*/  BSYNC B1 ;  /* 0x0000000000017941 */ /* 0x000fea0003800000 */
.L_x_93:
        /* <DEDUP_REMOVED lines=13> */
.L_x_96:
[----:B------:R-:W-:Y:S05]  /*4160*/  BSYNC B1 ;  /* 0x0000000000017941 */ /* 0x000fea0003800000 */
.L_x_95:
        /* <DEDUP_REMOVED lines=13> */
.L_x_98:
[----:B------:R-:W-:Y:S05]  /*4240*/  BSYNC B1 ;  /* 0x0000000000017941 */ /* 0x000fea0003800000 */
.L_x_97:
[----:B-----5:R-:W-:Y:S01]  /*4250*/  LOP3.LUT R17, R17, 0xff, RZ, 0xc0, !PT ;  /* 0x000000ff11117812 */ /* 0x020fe200078ec0ff */
[----:B------:R-:W-:Y:S01]  /*4260*/  BSSY B1, `(.L_x_99) ;  /* 0x000000b000017945 */ /* 0x000fe20003800000 */
[----:B------:R-:W-:Y:S02]  /*4270*/  ISETP.LT.OR P2, PT, R25, 0x9, !P2 ;  /* 0x000000091900780c */ /* 0x000fe40005741670 */
[----:B------:R-:W-:-:S05]  /*4280*/  F2FP.F16.E5M2.UNPACK_B R17, R17 ;  /* 0x00000011ff11723e */ /* 0x000fca00020004ff */
[----:B0-2---:R-:W-:-:S05]  /*4290*/  HADD2.F32 R12, -RZ, R17.H0_H0 ;  /* 0x20000011ff0c7230 */ /* 0x005fca0000004100 */
[----:B------:R-:W-:Y:S01]  /*42a0*/  FMUL R13, R12, R7 ;  /* 0x000000070c0d7220 */ /* 0x000fe20000400000 */
[----:B------:R-:W-:-:S03]  /*42b0*/  PRMT R12, RZ, 0x7610, R12 ;  /* 0x00007610ff0c7816 */ /* 0x000fc6000000000c */
[----:B------:R-:W-:-:S05]  /*42c0*/  FFMA R13, R16, R3, R13 ;  /* 0x00000003100d7223 */ /* 0x000fca000000000d */
[----:B------:R-:W-:-:S05]  /*42d0*/  F2FP.SATFINITE.E5M2.F32.PACK_AB_MERGE_C R13, RZ, R13, RZ ;  /* 0x0000000dff0d723e */ /* 0x000fca00048060ff */
[----:B------:R0:W-:Y:S01]  /*42e0*/  @!P5 STG.E.U8 desc[UR16][R8.64+0x39], R13 ;  /* 0x0000390d0800d986 */ /* 0x0001e2000c101110 */
[----:B------:R-:W-:Y:S05]  /*42f0*/  @P2 BRA `(.L_x_100) ;  /* 0x0000000000042947 */ /* 0x000fea0003800000 */
[----:B------:R2:W5:Y:S02]  /*4300*/  LDG.E.U8 R12, desc[UR16][R22.64+0x38] ;  /* 0x00003810160c7981 */ /* 0x000564000c1e1100 */
.L_x_100:
[----:B------:R-:W-:Y:S05]  /*4310*/  BSYNC B1 ;  /* 0x0000000000017941 */ /* 0x000fea0003800000 */
.L_x_99:
[----:B-----5:R-:W-:Y:S01]  /*4320*/  LOP3.LUT R12, R12, 0xff, RZ, 0xc0, !PT ;  /* 0x000000ff0c0c7812 */ /* 0x020fe200078ec0ff */
[----:B------:R-:W-:Y:S01]  /*4330*/  BSSY B1, `(.L_x_101) ;  /* 0x000000b000017945 */ /* 0x000fe20003800000 */
[----:B------:R-:W-:Y:S02]  /*4340*/  ISETP.LT.OR P1, PT, R25, 0x9, !P1 ;  /* 0x000000091900780c */ /* 0x000fe40004f21670 */
[----:B------:R-:W-:Y:S02]  /*4350*/  F2FP.F16.E5M2.UNPACK_B R12, R12 ;  /* 0x0000000cff0c723e */ /* 0x000fe400020004ff */
[----:B01----:R-:W-:-:S03]  /*4360*/  PRMT R8, RZ, 0x7610, R8 ;  /* 0x00007610ff087816 */ /* 0x003fc60000000008 */
[----:B------:R-:W-:-:S05]  /*4370*/  HADD2.F32 R12, -RZ, R12.H0_H0 ;  /* 0x2000000cff0c7230 */ /* 0x000fca0000004100 */
[----:B------:R-:W-:-:S04]  /*4380*/  FMUL R12, R12, R7 ;  /* 0x000000070c0c7220 */ /* 0x000fc80000400000 */
[----:B------:R-:W-:-:S05]  /*4390*/  FFMA R12, R15, R3, R12 ;  /* 0x000000030f0c7223 */ /* 0x000fca000000000c */
[----:B------:R-:W-:-:S05]  /*43a0*/  F2FP.SATFINITE.E5M2.F32.PACK_AB_MERGE_C R9, RZ, R12, RZ ;  /* 0x0000000cff09723e */ /* 0x000fca00048060ff */
[----:B------:R0:W-:Y:S01]  /*43b0*/  @!P2 STG.E.U8 desc[UR16][R10.64+0x38], R9 ;  /* 0x000038090a00a986 */ /* 0x0001e2000c101110 */
[----:B------:R-:W-:Y:S05]  /*43c0*/  @P1 BRA `(.L_x_102) ;  /* 0x0000000000041947 */ /* 0x000fea0003800000 */
[----:B------:R1:W5:Y:S02]  /*43d0*/  LDG.E.U8 R8, desc[UR16][R22.64+0x39] ;  /* 0x0000391016087981 */ /* 0x000364000c1e1100 */
.L_x_102:
[----:B------:R-:W-:Y:S05]  /*43e0*/  BSYNC B1 ;  /* 0x0000000000017941 */ /* 0x000fea0003800000 */
.L_x_101:
[----:B------:R-:W-:Y:S05]  /*43f0*/  @P1 BRA `(.L_x_103) ;  /* 0x0000000800601947 */ /* 0x000fea0003800000 */
[----:B-----5:R-:W-:-:S04]  /*4400*/  LOP3.LUT R8, R8, 0xff, RZ, 0xc0, !PT ;  /* 0x000000ff08087812 */ /* 0x020fc800078ec0ff */
[----:B------:R-:W-:-:S05]  /*4410*/  F2FP.F16.E5M2.UNPACK_B R8, R8 ;  /* 0x00000008ff08723e */ /* 0x000fca00020004ff */
[----:B------:R-:W-:-:S05]  /*4420*/  HADD2.F32 R8, -RZ, R8.H0_H0 ;  /* 0x20000008ff087230 */ /* 0x000fca0000004100 */
[----:B0-----:R-:W-:-:S04]  /*4430*/  FMUL R9, R8, R7 ;  /* 0x0000000708097220 */ /* 0x001fc80000400000 */
[----:B------:R-:W-:-:S05]  /*4440*/  FFMA R9, R14, R3, R9 ;  /* 0x000000030e097223 */ /* 0x000fca0000000009 */
[----:B------:R-:W-:-:S05]  /*4450*/  F2FP.SATFINITE.E5M2.F32.PACK_AB_MERGE_C R9, RZ, R9, RZ ;  /* 0x00000009ff09723e */ /* 0x000fca00048060ff */
[----:B------:R0:W-:Y:S01]  /*4460*/  STG.E.U8 desc[UR16][R10.64+0x39], R9 ;  /* 0x000039090a007986 */ /* 0x0001e2000c101110 */
[----:B------:R-:W-:Y:S05]  /*4470*/  BRA `(.L_x_103) ;  /* 0x0000000800407947 */ /* 0x000fea0003800000 */
.L_x_38:
[----:B------:R-:W-:Y:S01]  /*4480*/  ISETP.GE.AND P1, PT, R26, 0x2, PT ;  /* 0x000000021a00780c */ /* 0x000fe20003f26270 */
[-C--:B--2---:R-:W-:Y:S01]  /*4490*/  FMUL R80, R80, R3.reuse ;  /* 0x0000000350507220 */ /* 0x084fe20000400000 */
[----:B------:R-:W-:Y:S01]  /*44a0*/  ISETP.GE.AND P3, PT, R26, 0x1, PT ;  /* 0x000000011a00780c */ /* 0x000fe20003f66270 */
[-C--:B------:R-:W-:Y:S01]  /*44b0*/  FMUL R79, R79, R3.reuse ;  /* 0x000000034f4f7220 */ /* 0x080fe20000400000 */
[----:B------:R-:W-:Y:S01]  /*44c0*/  ISETP.LT.OR P5, PT, R25, 0x1, !P1 ;  /* 0x000000011900780c */ /* 0x000fe20004fa1670 */
[-C--:B------:R-:W-:Y:S01]  /*44d0*/  FMUL R77, R77, R3.reuse ;  /* 0x000000034d4d7220 */ /* 0x080fe20000400000 */
[C---:B------:R-:W-:Y:S01]  /*44e0*/  ISETP.LT.OR P2, PT, R25.reuse, 0x1, !P3 ;  /* 0x000000011900780c */ /* 0x040fe20005f41670 */
[-C--:B------:R-:W-:Y:S01]  /*44f0*/  FMUL R78, R78, R3.reuse ;  /* 0x000000034e4e7220 */ /* 0x080fe20000400000 */
[----:B------:R-:W-:Y:S01]  /*4500*/  ISETP.LT.OR P3, PT, R25, 0x9, !P3 ;  /* 0x000000091900780c */ /* 0x000fe20005f61670 */
[-C--:B------:R-:W-:Y:S01]  /*4510*/  FMUL R75, R75, R3.reuse ;  /* 0x000000034b4b7220 */ /* 0x080fe20000400000 */
[----:B------:R-:W-:Y:S01]  /*4520*/  F2FP.SATFINITE.E5M2.F32.PACK_AB_MERGE_C R13, RZ, R80, RZ ;  /* 0x00000050ff0d723e */ /* 0x000fe200048060ff */
[----:B------:R-:W-:Y:S01]  /*4530*/  FMUL R76, R76, R3 ;  /* 0x000000034c4c7220 */ /* 0x000fe20000400000 */
[----:B------:R-:W-:Y:S01]  /*4540*/  F2FP.SATFINITE.E5M2.F32.PACK_AB_MERGE_C R79, RZ, R79, RZ ;  /* 0x0000004fff4f723e */ /* 0x000fe200048060ff */
[----:B------:R-:W-:Y:S01]  /*4550*/  FMUL R73, R73, R3 ;  /* 0x0000000349497220 */ /* 0x000fe20000400000 */
[----:B------:R-:W-:Y:S01]  /*4560*/  F2FP.SATFINITE.E5M2.F32.PACK_AB_MERGE_C R77, RZ, R77, RZ ;  /* 0x0000004dff4d723e */ /* 0x000fe200048060ff */
[-C--:B------:R-:W-:Y:S01]  /*4570*/  FMUL R74, R74, R3.reuse ;  /* 0x000000034a4a7220 */ /* 0x080fe20000400000 */
[C---:B------:R-:W-:Y:S01]  /*4580*/  ISETP.LT.OR P1, PT, R25.reuse, 0x9, !P1 ;  /* 0x000000091900780c */ /* 0x040fe20004f21670 */
[----:B------:R0:W-:Y:S01]  /*4590*/  @!P5 STG.E.U8 desc[UR16][R8.64+0x1], R13 ;  /* 0x0000010d0800d986 */ /* 0x0001e2000c101110 */
[----:B------:R-:W-:Y:S01]  /*45a0*/  ISETP.GE.AND P5, PT, R26, 0x9, PT ;  /* 0x000000091a00780c */ /* 0x000fe20003fa6270 */
[----:B------:R-:W-:Y:S01]  /*45b0*/  FMUL R72, R72, R3 ;  /* 0x0000000348487220 */ /* 0x000fe20000400000 */
[----:B------:R-:W-:Y:S01]  /*45c0*/  F2FP.SATFINITE.E5M2.F32.PACK_AB_MERGE_C R75, RZ, R75, RZ ;  /* 0x0000004bff4b723e */ /* 0x000fe200048060ff */
[----:B------:R-:W-:Y:S01]  /*45d0*/  @!P2 STG.E.U8 desc[UR16][R8.64], R79 ;  /* 0x0000004f0800a986 */ /* 0x000fe2000c101110 */
[----:B------:R-:W-:Y:S01]  /*45e0*/  ISETP.GE.AND P2, PT, R26, 0xa, PT ;  /* 0x0000000a1a00780c */ /* 0x000fe20003f46270 */
[-C--:B------:R-:W-:Y:S01]  /*45f0*/  FMUL R70, R70, R3.reuse ;  /* 0x0000000346467220 */ /* 0x080fe20000400000 */
[----:B------:R-:W-:Y:S01]  /*4600*/  F2FP.SATFINITE.E5M2.F32.PACK_AB_MERGE_C R23, RZ, R76, RZ ;  /* 0x0000004cff17723e */ /* 0x000fe200048060ff */
[----:B------:R-:W-:Y:S01]  /*4610*/  @!P3 STG.E.U8 desc[UR16][R10.64], R77 ;  /* 0x0000004d0a00b986 */ /* 0x000fe2000c101110 */
[----:B------:R-:W-:Y:S01]  /*4620*/  ISETP.LT.OR P3, PT, R25, 0x1, !P5 ;  /* 0x000000011900780c */ /* 0x000fe20006f61670 */
[-C--:B------:R-:W-:Y:S01]  /*4630*/  FMUL R69, R69, R3.reuse ;  /* 0x0000000345457220 */ /* 0x080fe20000400000 */
[C---:B------:R-:W-:Y:S01]  /*4640*/  ISETP.LT.OR P6, PT, R25.reuse, 0x1, !P2 ;  /* 0x000000011900780c */ /* 0x040fe200057c1670 */
[-C--:B------:R-:W-:Y:S01]  /*4650*/  FMUL R68, R68, R3.reuse ;  /* 0x0000000344447220 */ /* 0x080fe20000400000 */
[----:B------:R-:W-:Y:S01]  /*4660*/  ISETP.LT.OR P5, PT, R25, 0x9, !P5 ;  /* 0x000000091900780c */ /* 0x000fe20006fa1670 */
[-C--:B------:R-:W-:Y:S01]  /*4670*/  FMUL R67, R67, R3.reuse ;  /* 0x0000000343437220 */ /* 0x080fe20000400000 */
[----:B0-----:R-:W-:Y:S01]  /*4680*/  F2FP.SATFINITE.E5M2.F32.PACK_AB_MERGE_C R13, RZ, R78, RZ ;  /* 0x0000004eff0d723e */ /* 0x001fe200048060ff */
[----:B------:R-:W-:Y:S01]  /*4690*/  FMUL R66, R66, R3 ;  /* 0x0000000342427220 */ /* 0x000fe20000400000 */
[----:B------:R-:W-:Y:S01]  /*46a0*/  F2FP.SATFINITE.E5M2.F32.PACK_AB_MERGE_C R73, RZ, R73, RZ ;  /* 0x00000049ff49723e */ /* 0x000fe200048060ff */
[-C--:B------:R-:W-:Y:S01]  /*46b0*/  FMUL R65, R65, R3.reuse ;  /* 0x0000000341417220 */ /* 0x080fe20000400000 */
[C---:B------:R-:W-:Y:S01]  /*46c0*/  ISETP.LT.OR P2, PT, R25.reuse, 0x9, !P2 ;  /* 0x000000091900780c */ /* 0x040fe20005741670 */
[----:B------:R0:W-:Y:S01]  /*46d0*/  @!P1 STG.E.U8 desc[UR16][R10.64+0x1], R13 ;  /* 0x0000010d0a009986 */ /* 0x0001e2000c101110 */
[----:B------:R-:W-:Y:S01]  /*46e0*/  ISETP.GE.AND P1, PT, R26, 0x12, PT ;  /* 0x000000121a00780c */ /* 0x000fe20003f26270 */
[-C--:B------:R-:W-:Y:S01]  /*46f0*/  FMUL R64, R64, R3.reuse ;  /* 0x0000000340407220 */ /* 0x080fe20000400000 */
[----:B------:R-:W-:Y:S01]  /*4700*/  F2FP.SATFINITE.E5M2.F32.PACK_AB_MERGE_C R27, RZ, R70, RZ ;  /* 0x00000046ff1b723e */ /* 0x000fe200048060ff */
[----:B------:R-:W-:Y:S01]  /*4710*/  @!P3 STG.E.U8 desc[UR16][R8.64+0x8], R75 ;  /* 0x0000084b0800b986 */ /* 0x000fe2000c101110 */
[----:B------:R-:W-:Y:S01]  /*4720*/  ISETP.GE.AND P3, PT, R26, 0x11, PT ;  /* 0x000000111a00780c */ /* 0x000fe20003f66270 */
[----:B------:R-:W-:Y:S01]  /*4730*/  FMUL R62, R62, R3 ;  /* 0x000000033e3e7220 */ /* 0x000fe20000400000 */
[----:B------:R-:W-:Y:S01]  /*4740*/  F2FP.SATFINITE.E5M2.F32.PACK_AB_MERGE_C R69, RZ, R69, RZ ;  /* 0x00000045ff45723e */ /* 0x000fe200048060ff */
[----:B------:R1:W-:Y:S01]  /*4750*/  @!P6 STG.E.U8 desc[UR16][R8.64+0x9], R23 ;  /* 0x000009170800e986 */ /* 0x0003e2000c101110 */
[----:B------:R-:W-:Y:S01]  /*4760*/  ISETP.LT.OR P6, PT, R25, 0x1, !P1 ;  /* 0x000000011900780c */ /* 0x000fe20004fc1670 */
[-C--:B------:R-:W-:Y:S01]  /*4770*/  FMUL R63, R63, R3.reuse ;  /* 0x000000033f3f7220 */ /* 0x080fe20000400000 */
[C---:B------:R-:W-:Y:S01]  /*4780*/  ISETP.LT.OR P1, PT, R25.reuse, 0x9, !P1 ;  /* 0x000000091900780c */ /* 0x040fe20004f21670 */
[----:B------:R-:W-:Y:S01]  /*4790*/  @!P5 STG.E.U8 desc[UR16][R10.64+0x8], R73 ;  /* 0x000008490a00d986 */ /* 0x000fe2000c101110 */
[----:B------:R-:W-:Y:S01]  /*47a0*/  ISETP.LT.OR P5, PT, R25, 0x1, !P3 ;  /* 0x000000011900780c */ /* 0x000fe20005fa1670 */
[-C--:B------:R-:W-:Y:S01]  /*47b0*/  FMUL R61, R61, R3.reuse ;  /* 0x000000033d3d7220 */ /* 0x080fe20000400000 */
[----:B------:R-:W-:Y:S01]  /*47c0*/  ISETP.LT.OR P3, PT, R25, 0x9, !P3 ;  /* 0x000000091900780c */ /* 0x000fe20005f61670 */
[-C--:B------:R-:W-:Y:S01]  /*47d0*/  FMUL R60, R60, R3.reuse ;  /* 0x000000033c3c7220 */ /* 0x080fe20000400000 */
[----:B0-----:R-:W-:Y:S01]  /*47e0*/  F2FP.SATFINITE.E5M2.F32.PACK_AB_MERGE_C R13, RZ, R74, RZ ;  /* 0x0000004aff0d723e */ /* 0x001fe200048060ff */
[----:B------:R-:W-:Y:S01]  /*47f0*/  FMUL R58, R58, R3 ;  /* 0x000000033a3a7220 */ /* 0x000fe20000400000 */
[----:B------:R-:W-:Y:S01]  /*4800*/  F2FP.SATFINITE.E5M2.F32.PACK_AB_MERGE_C R67, RZ, R67, RZ ;  /* 0x00000043ff43723e */ /* 0x000fe200048060ff */
[-C--:B------:R-:W-:Y:S01]  /*4810*/  FMUL R59, R59, R3.reuse ;  /* 0x000000033b3b7220 */ /* 0x080fe20000400000 */
[----:B-1----:R-:W-:Y:S01]  /*4820*/  F2FP.SATFINITE.E5M2.F32.PACK_AB_MERGE_C R23, RZ, R72, RZ ;  /* 0x00000048ff17723e */ /* 0x002fe200048060ff */
[----:B------:R0:W-:Y:S01]  /*4830*/  @!P2 STG.E.U8 desc[UR16][R10.64+0x9], R13 ;  /* 0x0000090d0a00a986 */ /* 0x0001e2000c101110 */
[C---:B------:R-:W-:Y:S01]  /*4840*/  ISETP.GE.AND P2, PT, R26.reuse, 0x1a, PT ;  /* 0x0000001a1a00780c */ /* 0x040fe20003f46270 */
[----:B------:R-:W-:Y:S01]  /*4850*/  FMUL R57, R57, R3 ;  /* 0x0000000339397220 */ /* 0x000fe20000400000 */
[----:B------:R-:W-:Y:S01]  /*4860*/  F2FP.SATFINITE.E5M2.F32.PACK_AB_MERGE_C R65, RZ, R65, RZ ;  /* 0x00000041ff41723e */ /* 0x000fe200048060ff */
[----:B------:R1:W-:Y:S01]  /*4870*/  @!P5 STG.E.U8 desc[UR16][R8.64+0x10], R23 ;  /* 0x000010170800d986 */ /* 0x0003e2000c101110 */
[----:B------:R-:W-:Y:S01]  /*4880*/  ISETP.GE.AND P5, PT, R26, 0x19, PT ;  /* 0x000000191a00780c */ /* 0x000fe20003fa6270 */
[----:B------:R-:W-:Y:S01]  /*4890*/  FMUL R56, R56, R3 ;  /* 0x0000000338387220 */ /* 0x000fe20000400000 */
[----:B------:R-:W-:Y:S01]  /*48a0*/  F2FP.SATFINITE.E5M2.F32.PACK_AB_MERGE_C R63, RZ, R63, RZ ;  /* 0x0000003fff3f723e */ /* 0x000fe200048060ff */
[----:B------:R-:W-:Y:S01]  /*48b0*/  @!P6 STG.E.U8 desc[UR16][R8.64+0x11], R27 ;  /* 0x0000111b0800e986 */ /* 0x000fe2000c101110 */
[----:B------:R-:W-:Y:S01]  /*48c0*/  ISETP.LT.OR P6, PT, R25, 0x1, !P2 ;  /* 0x000000011900780c */ /* 0x000fe200057c1670 */
[-C--:B------:R-:W-:Y:S01]  /*48d0*/  FMUL R21, R21, R3.reuse ;  /* 0x0000000315157220 */ /* 0x080fe20000400000 */
[C---:B------:R-:W-:Y:S01]  /*48e0*/  ISETP.LT.OR P2, PT, R25.reuse, 0x9, !P2 ;  /* 0x000000091900780c */ /* 0x040fe20005741670 */
[----:B------:R-:W-:Y:S01]  /*48f0*/  @!P3 STG.E.U8 desc[UR16][R10.64+0x10], R69 ;  /* 0x000010450a00b986 */ /* 0x000fe2000c101110 */
[C---:B------:R-:W-:Y:S01]  /*4900*/  ISETP.LT.OR P3, PT, R25.reuse, 0x1, !P5 ;  /* 0x000000011900780c */ /* 0x040fe20006f61670 */
[-C--:B------:R-:W-:Y:S01]  /*4910*/  FMUL R20, R20, R3.reuse ;  /* 0x0000000314147220 */ /* 0x080fe20000400000 */
[----:B------:R-:W-:Y:S01]  /*4920*/  ISETP.LT.OR P5, PT, R25, 0x9, !P5 ;  /* 0x000000091900780c */ /* 0x000fe20006fa1670 */
[-C--:B------:R-:W-:Y:S01]  /*4930*/  FMUL R19, R19, R3.reuse ;  /* 0x0000000313137220 */ /* 0x080fe20000400000 */
[----:B0-----:R-:W-:Y:S01]  /*4940*/  F2FP.SATFINITE.E5M2.F32.PACK_AB_MERGE_C R13, RZ, R68, RZ ;  /* 0x00000044ff0d723e */ /* 0x001fe200048060ff */
[-C--:B------:R-:W-:Y:S01]  /*4950*/  FMUL R18, R18, R3.reuse ;  /* 0x0000000312127220 */ /* 0x080fe20000400000 */
[----:B-1----:R-:W-:Y:S01]  /*4960*/  F2FP.SATFINITE.E5M2.F32.PACK_AB_MERGE_C R23, RZ, R66, RZ ;  /* 0x00000042ff17723e */ /* 0x002fe200048060ff */
[----:B------:R-:W-:Y:S01]  /*4970*/  FMUL R17, R17, R3 ;  /* 0x0000000311117220 */ /* 0x000fe20000400000 */
[----:B------:R-:W-:Y:S01]  /*4980*/  F2FP.SATFINITE.E5M2.F32.PACK_AB_MERGE_C R61, RZ, R61, RZ ;  /* 0x0000003dff3d723e */ /* 0x000fe200048060ff */
[----:B------:R0:W-:Y:S01]  /*4990*/  @!P1 STG.E.U8 desc[UR16][R10.64+0x11], R13 ;  /* 0x0000110d0a009986 */ /* 0x0001e2000c101110 */
[----:B------:R-:W-:Y:S01]  /*49a0*/  ISETP.GE.AND P1, PT, R26, 0x22, PT ;  /* 0x000000221a00780c */ /* 0x000fe20003f26270 */
[----:B------:R-:W-:Y:S01]  /*49b0*/  FMUL R16, R16, R3 ;  /* 0x0000000310107220 */ /* 0x000fe20000400000 */
[----:B------:R-:W-:Y:S01]  /*49c0*/  F2FP.SATFINITE.E5M2.F32.PACK_AB_MERGE_C R59, RZ, R59, RZ ;  /* 0x0000003bff3b723e */ /* 0x000fe200048060ff */
[----:B------:R-:W-:Y:S01]  /*49d0*/  @!P3 STG.E.U8 desc[UR16][R8.64+0x18], R67 ;  /* 0x000018430800b986 */ /* 0x000fe2000c101110 */
[----:B------:R-:W-:Y:S01]  /*49e0*/  ISETP.GE.AND P3, PT, R26, 0x21, PT ;  /* 0x000000211a00780c */ /* 0x000fe20003f66270 */
[----:B------:R-:W-:Y:S01]  /*49f0*/  FMUL R15, R15, R3 ;  /* 0x000000030f0f7220 */ /* 0x000fe20000400000 */
[----:B------:R-:W-:Y:S01]  /*4a00*/  F2FP.SATFINITE.E5M2.F32.PACK_AB_MERGE_C R57, RZ, R57, RZ ;  /* 0x00000039ff39723e */ /* 0x000fe200048060ff */
[----:B------:R1:W-:Y:S01]  /*4a10*/  @!P6 STG.E.U8 desc[UR16][R8.64+0x19], R23 ;  /* 0x000019170800e986 */ /* 0x0003e2000c101110 */
[C---:B------:R-:W-:Y:S01]  /*4a20*/  ISETP.LT.OR P6, PT, R25.reuse, 0x1, !P3 ;  /* 0x000000011900780c */ /* 0x040fe20005fc1670 */
[----:B------:R-:W-:Y:S01]  /*4a30*/  FMUL R14, R14, R3 ;  /* 0x000000030e0e7220 */ /* 0x000fe20000400000 */
[C---:B------:R-:W-:Y:S01]  /*4a40*/  ISETP.LT.OR P3, PT, R25.reuse, 0x9, !P3 ;  /* 0x000000091900780c */ /* 0x040fe20005f61670 */
[----:B------:R-:W-:Y:S01]  /*4a50*/  @!P5 STG.E.U8 desc[UR16][R10.64+0x18], R65 ;  /* 0x000018410a00d986 */ /* 0x000fe2000c101110 */
[----:B------:R-:W-:-:S02]  /*4a60*/  ISETP.LT.OR P5, PT, R25, 0x1, !P1 ;  /* 0x000000011900780c */ /* 0x000fc40004fa1670 */
[----:B0-----:R-:W-:Y:S02]  /*4a70*/  F2FP.SATFINITE.E5M2.F32.PACK_AB_MERGE_C R13, RZ, R64, RZ ;  /* 0x00000040ff0d723e */ /* 0x001fe400048060ff */
[----:B------:R-:W-:Y:S02]  /*4a80*/  ISETP.LT.OR P1, PT, R25, 0x9, !P1 ;  /* 0x000000091900780c */ /* 0x000fe40004f21670 */
[----:B------:R-:W-:Y:S01]  /*4a90*/  F2FP.SATFINITE.E5M2.F32.PACK_AB_MERGE_C R21, RZ, R21, RZ ;  /* 0x00000015ff15723e */ /* 0x000fe200048060ff */
[----:B------:R0:W-:Y:S01]  /*4aa0*/  @!P2 STG.E.U8 desc[UR16][R10.64+0x19], R13 ;  /* 0x0000190d0a00a986 */ /* 0x0001e2000c101110 */
[----:B-1----:R-:W-:Y:S02]  /*4ab0*/  F2FP.SATFINITE.E5M2.F32.PACK_AB_MERGE_C R23, RZ, R62, RZ ;  /* 0x0000003eff17723e */ /* 0x002fe400048060ff */
[----:B------:R-:W-:Y:S01]  /*4ac0*/  ISETP.GE.AND P2, PT, R26, 0x2a, PT ;  /* 0x0000002a1a00780c */ /* 0x000fe20003f46270 */
[----:B------:R-:W-:Y:S01]  /*4ad0*/  @!P6 STG.E.U8 desc[UR16][R8.64+0x20], R63 ;  /* 0x0000203f0800e986 */ /* 0x000fe2000c101110 */
[----:B------:R-:W-:-:S02]  /*4ae0*/  F2FP.SATFINITE.E5M2.F32.PACK_AB_MERGE_C R19, RZ, R19, RZ ;  /* 0x00000013ff13723e */ /* 0x000fc400048060ff */
[----:B------:R-:W-:Y:S01]  /*4af0*/  F2FP.SATFINITE.E5M2.F32.PACK_AB_MERGE_C R17, RZ, R17, RZ ;  /* 0x00000011ff11723e */ /* 0x000fe200048060ff */
[----:B------:R1:W-:Y:S01]  /*4b00*/  @!P5 STG.E.U8 desc[UR16][R8.64+0x21], R23 ;  /* 0x000021170800d986 */ /* 0x0003e2000c101110 */
[----:B------:R-:W-:Y:S02]  /*4b10*/  ISETP.GE.AND P5, PT, R26, 0x29, PT ;  /* 0x000000291a00780c */ /* 0x000fe40003fa6270 */
[----:B------:R-:W-:Y:S01]  /*4b20*/  F2FP.SATFINITE.E5M2.F32.PACK_AB_MERGE_C R15, RZ, R15, RZ ;  /* 0x0000000fff0f723e */ /* 0x000fe200048060ff */
[----:B------:R-:W-:Y:S01]  /*4b30*/  @!P3 STG.E.U8 desc[UR16][R10.64+0x20], R61 ;  /* 0x0000203d0a00b986 */ /* 0x000fe2000c101110 */
[C---:B------:R-:W-:Y:S02]  /*4b40*/  ISETP.LT.OR P3, PT, R25.reuse, 0x1, !P2 ;  /* 0x000000011900780c */ /* 0x040fe40005761670 */
[C---:B------:R-:W-:Y:S02]  /*4b50*/  ISETP.LT.OR P6, PT, R25.reuse, 0x1, !P5 ;  /* 0x000000011900780c */ /* 0x040fe40006fc1670 */
[----:B------:R-:W-:-:S02]  /*4b60*/  ISETP.LT.OR P5, PT, R25, 0x9, !P5 ;  /* 0x000000091900780c */ /* 0x000fc40006fa1670 */
[----:B0-----:R-:W-:Y:S02]  /*4b70*/  F2FP.SATFINITE.E5M2.F32.PACK_AB_MERGE_C R13, RZ, R60, RZ ;  /* 0x0000003cff0d723e */ /* 0x001fe400048060ff */
[----:B-1----:R-:W-:Y:S02]  /*4b80*/  F2FP.SATFINITE.E5M2.F32.PACK_AB_MERGE_C R23, RZ, R58, RZ ;  /* 0x0000003aff17723e */ /* 0x002fe400048060ff */
[----:B------:R-:W-:Y:S01]  /*4b90*/  ISETP.LT.OR P2, PT, R25, 0x9, !P2 ;  /* 0x000000091900780c */ /* 0x000fe20005741670 */
[----:B------:R0:W-:Y:S01]  /*4ba0*/  @!P1 STG.E.U8 desc[UR16][R10.64+0x21], R13 ;  /* 0x0000210d0a009986 */ /* 0x0001e2000c101110 */
[----:B------:R-:W-:-:S03]  /*4bb0*/  ISETP.GE.AND P1, PT, R26, 0x31, PT ;  /* 0x000000311a00780c */ /* 0x000fc60003f26270 */
[----:B------:R1:W-:Y:S01]  /*4bc0*/  @!P3 STG.E.U8 desc[UR16][R8.64+0x29], R23 ;  /* 0x000029170800b986 */ /* 0x0003e2000c101110 */
[----:B------:R-:W-:-:S03]  /*4bd0*/  ISETP.GE.AND P3, PT, R26, 0x32, PT ;  /* 0x000000321a00780c */ /* 0x000fc60003f66270 */
[----:B------:R-:W-:Y:S01]  /*4be0*/  @!P6 STG.E.U8 desc[UR16][R8.64+0x28], R59 ;  /* 0x0000283b0800e986 */ /* 0x000fe2000c101110 */
[C---:B------:R-:W-:Y:S02]  /*4bf0*/  ISETP.LT.OR P6, PT, R25.reuse, 0x1, !P1 ;  /* 0x000000011900780c */ /* 0x040fe40004fc1670 */
[C---:B------:R-:W-:Y:S01]  /*4c00*/  ISETP.LT.OR P1, PT, R25.reuse, 0x9, !P1 ;  /* 0x000000091900780c */ /* 0x040fe20004f21670 */
[----:B------:R-:W-:Y:S01]  /*4c10*/  @!P5 STG.E.U8 desc[UR16][R10.64+0x28], R57 ;  /* 0x000028390a00d986 */ /* 0x000fe2000c101110 */
[C---:B------:R-:W-:Y:S02]  /*4c20*/  ISETP.LT.OR P5, PT, R25.reuse, 0x1, !P3 ;  /* 0x000000011900780c */ /* 0x040fe40005fa1670 */
        /* <DEDUP_REMOVED lines=10> */
[----:B------:R2:W-:Y:S01]  /*4cd0*/  @!P1 STG.E.U8 desc[UR16][R10.64+0x30], R19 ;  /* 0x000030130a009986 */ /* 0x0005e2000c101110 */
[C---:B------:R-:W-:Y:S02]  /*4ce0*/  ISETP.LT.OR P1, PT, R25.reuse, 0x1, !P2 ;  /* 0x000000011900780c */ /* 0x040fe40005721670 */
[----:B------:R-:W-:Y:S02]  /*4cf0*/  ISETP.LT.OR P2, PT, R25, 0x9, !P2 ;  /* 0x000000091900780c */ /* 0x000fe40005741670 */
[----:B0-----:R-:W-:Y:S02]  /*4d00*/  F2FP.SATFINITE.E5M2.F32.PACK_AB_MERGE_C R13, RZ, R18, RZ ;  /* 0x00000012ff0d723e */ /* 0x001fe400048060ff */
[----:B-1----:R-:W-:-:S03]  /*4d10*/  F2FP.SATFINITE.E5M2.F32.PACK_AB_MERGE_C R21, RZ, R14, RZ ;  /* 0x0000000eff15723e */ /* 0x002fc600048060ff */
[----:B------:R0:W-:Y:S01]  /*4d20*/  @!P3 STG.E.U8 desc[UR16][R10.64+0x31], R13 ;  /* 0x0000310d0a00b986 */ /* 0x0001e2000c101110 */
[----:B--2---:R-:W-:-:S03]  /*4d30*/  F2FP.SATFINITE.E5M2.F32.PACK_AB_MERGE_C R19, RZ, R16, RZ ;  /* 0x00000010ff13723e */ /* 0x004fc600048060ff */
[----:B------:R0:W-:Y:S04]  /*4d40*/  @!P1 STG.E.U8 desc[UR16][R8.64+0x38], R17 ;  /* 0x0000381108009986 */ /* 0x0001e8000c101110 */
[----:B------:R0:W-:Y:S04]  /*4d50*/  @!P5 STG.E.U8 desc[UR16][R8.64+0x39], R19 ;  /* 0x000039130800d986 */ /* 0x0001e8000c101110 */
[----:B------:R0:W-:Y:S04]  /*4d60*/  @!P2 STG.E.U8 desc[UR16][R10.64+0x38], R15 ;  /* 0x0000380f0a00a986 */ /* 0x0001e8000c101110 */
[----:B------:R0:W-:Y:S02]  /*4d70*/  @!P6 STG.E.U8 desc[UR16][R10.64+0x39], R21 ;  /* 0x000039150a00e986 */ /* 0x0001e4000c101110 */
.L_x_103:
[----:B------:R-:W-:Y:S05]  /*4d80*/  BSYNC B0 ;  /* 0x0000000000007941 */ /* 0x000fea0003800000 */
.L_x_37:
[----:B------:R-:W-:Y:S01]  /*4d90*/  ULDC UR6, c[0x0][0xc] ;  /* 0x0000030000067ab9 */ /* 0x000fe20000000800 */
[----:B------:R-:W-:Y:S01]  /*4da0*/  ULDC UR7, c[0x0][0x10] ;  /* 0x0000040000077ab9 */ /* 0x000fe20000000800 */
[----:B0-----:R-:W0:Y:S01]  /*4db0*/  LDC R9, c[0x0][0x14] ;  /* 0x00000500ff097b82 */ /* 0x001e220000000800 */
[----:B------:R-:W-:Y:S01]  /*4dc0*/  UIMAD.WIDE.U32 UR6, UR6, UR7, URZ ;  /* 0x00000007060672a5 */ /* 0x000fe2000f8e003f */
[----:B-----5:R-:W-:Y:S01]  /*4dd0*/  PRMT R8, RZ, 0x7610, R8 ;  /* 0x00007610ff087816 */ /* 0x020fe20000000008 */
[----:B------:R-:W-:Y:S02]  /*4de0*/  IMAD.MOV.U32 R12, RZ, RZ, -0x1 ;  /* 0xffffffffff0c7424 */ /* 0x000fe400078e00ff */
[----:B------:R-:W-:Y:S02]  /*4df0*/  IMAD.MOV.U32 R71, RZ, RZ, -0x1 ;  /* 0xffffffffff477424 */ /* 0x000fe400078e00ff */
[----:B0-----:R-:W-:-:S04]  /*4e00*/  IMAD.WIDE.U32 R4, R9, UR6, R4 ;  /* 0x0000000609047c25 */ /* 0x001fc8000f8e0004 */
[----:B------:R-:W-:Y:S01]  /*4e10*/  IMAD R9, R9, UR7, RZ ;  /* 0x0000000709097c24 */ /* 0x000fe2000f8e02ff */
[----:B------:R-:W-:Y:S02]  /*4e20*/  ULDC.64 UR6, c[0x0][0x650] ;  /* 0x0001940000067ab9 */ /* 0x000fe40000000a00 */
[----:B------:R-:W-:Y:S01]  /*4e30*/  ISETP.GE.U32.AND P1, PT, R4, UR6, PT ;  /* 0x0000000604007c0c */ /* 0x000fe2000bf26070 */
[----:B------:R-:W-:-:S05]  /*4e40*/  IMAD.IADD R5, R5, 0x1, R9 ;  /* 0x0000000105057824 */ /* 0x000fca00078e0209 */
[----:B------:R-:W-:-:S13]  /*4e50*/  ISETP.GE.U32.AND.EX P1, PT, R5, UR7, PT, P1 ;  /* 0x0000000705007c0c */ /* 0x000fda000bf26110 */
[----:B------:R-:W-:Y:S05]  /*4e60*/  @P1 BRA `(.L_x_104) ;  /* 0x0000000400601947 */ /* 0x000fea0003800000 */
[----:B------:R-:W0:Y:S01]  /*4e70*/  S2R R20, SR_CTAID.X ;  /* 0x0000000000147919 */ /* 0x000e220000002500 */
[----:B------:R-:W5:Y:S01]  /*4e80*/  LDC.64 R14, c[0x0][0x628] ;  /* 0x00018a00ff0e7b82 */ /* 0x000f620000000a00 */
[----:B------:R-:W-:Y:S01]  /*4e90*/  ULDC UR6, c[0x0][0x150] ;  /* 0x0000540000067ab9 */ /* 0x000fe20000000800 */
[----:B------:R-:W-:Y:S01]  /*4ea0*/  IMAD.MOV.U32 R12, RZ, RZ, R4 ;  /* 0x000000ffff0c7224 */ /* 0x000fe200078e0004 */
[----:B-12-4-:R-:W1:Y:S01]  /*4eb0*/  S2R R22, SR_CTAID.Y ;  /* 0x0000000000167919 */ /* 0x016e620000002600 */
[----:B------:R-:W-:-:S04]  /*4ec0*/  IMAD.MOV.U32 R13, RZ, RZ, R5 ;  /* 0x000000ffff0d7224 */ /* 0x000fc800078e0005 */
[----:B------:R-:W2:Y:S08]  /*4ed0*/  LDC R23, c[0x0][0x144] ;  /* 0x00005100ff177b82 */ /* 0x000eb00000000800 */
[----:B------:R-:W4:Y:S08]  /*4ee0*/  LDC R16, c[0x0][0x630] ;  /* 0x00018c00ff107b82 */ /* 0x000f300000000800 */
[----:B------:R-:W1:Y:S01]  /*4ef0*/  LDC.64 R18, c[0x0][0x620] ;  /* 0x00018800ff127b82 */ /* 0x000e620000000a00 */
[----:B-----5:R-:W-:-:S04]  /*4f00*/  ISETP.NE.U32.AND P1, PT, R14, RZ, PT ;  /* 0x000000ff0e00720c */ /* 0x020fc80003f25070 */
[----:B------:R-:W-:Y:S02]  /*4f10*/  ISETP.NE.AND.EX P1, PT, R15, RZ, PT, P1 ;  /* 0x000000ff0f00720c */ /* 0x000fe40003f25310 */
[----:B0-----:R-:W-:-:S05]  /*4f20*/  I2FP.F32.U32 R8, R20 ;  /* 0x0000001400087245 */ /* 0x001fca0000201000 */
[----:B------:R-:W-:-:S04]  /*4f30*/  FMUL R8, R8, UR6 ;  /* 0x0000000608087c20 */ /* 0x000fc80008400000 */
[----:B------:R0:W0:Y:S02]  /*4f40*/  F2I.U32.TRUNC.NTZ R21, R8 ;  /* 0x0000000800157305 */ /* 0x000024000020f000 */
[----:B--2-4-:R-:W-:Y:S05]  /*4f50*/  @!P1 BRA `(.L_x_105) ;  /* 0x0000000000289947 */ /* 0x014fea0003800000 */
[----:B------:R-:W2:Y:S02]  /*4f60*/  LDC R9, c[0x0][0x634] ;  /* 0x00018d00ff097b82 */ /* 0x000ea40000000800 */
[----:B--2---:R-:W-:-:S05]  /*4f70*/  IADD3 R13, P1, R4, R9, RZ ;  /* 0x00000009040d7210 */ /* 0x004fca0007f3e0ff */
[----:B------:R-:W-:-:S04]  /*4f80*/  IMAD.X R17, RZ, RZ, R5, P1 ;  /* 0x000000ffff117224 */ /* 0x000fc800008e0605 */
[----:B0-----:R-:W-:-:S04]  /*4f90*/  IMAD.WIDE.U32 R8, R17, R14, RZ ;  /* 0x0000000e11087225 */ /* 0x001fc800078e00ff */
[----:B---3--:R-:W-:-:S04]  /*4fa0*/  IMAD.WIDE.U32 R10, P1, R13, R15, R8 ;  /* 0x0000000f0d0a7225 */ /* 0x008fc80007820008 */
[----:B------:R-:W-:-:S04]  /*4fb0*/  IMAD.WIDE.U32 R8, R13, R14, RZ ;  /* 0x0000000e0d087225 */ /* 0x000fc800078e00ff */
[----:B------:R-:W-:Y:S01]  /*4fc0*/  IMAD.X R13, RZ, RZ, RZ, P1 ;  /* 0x000000ffff0d7224 */ /* 0x000fe200008e06ff */
[----:B------:R-:W-:Y:S01]  /*4fd0*/  IADD3 RZ, P1, R9, R10, RZ ;  /* 0x0000000a09ff7210 */ /* 0x000fe20007f3e0ff */
[----:B------:R-:W-:-:S04]  /*4fe0*/  IMAD.MOV.U32 R12, RZ, RZ, R11 ;  /* 0x000000ffff0c7224 */ /* 0x000fc800078e000b */
[----:B------:R-:W-:-:S08]  /*4ff0*/  IMAD.WIDE.U32.X R12, R17, R15, R12, P1 ;  /* 0x0000000f110c7225 */ /* 0x000fd000008e040c */
.L_x_105:
[----:B---3--:R-:W2:Y:S01]  /*5000*/  LDC.64 R28, c[0x0][0x640] ;  /* 0x00019000ff1c7b82 */ /* 0x008ea20000000a00 */
[-C--:B------:R-:W-:Y:S01]  /*5010*/  SHF.R.U64 R71, R12, R16.reuse, R13 ;  /* 0x000000100c477219 */ /* 0x080fe2000000120d */
[----:B0-----:R-:W-:Y:S01]  /*5020*/  IMAD.MOV R21, RZ, RZ, -R21 ;  /* 0x000000ffff157224 */ /* 0x001fe200078e0a15 */
[----:B------:R-:W-:Y:S01]  /*5030*/  SHF.R.U32.HI R8, RZ, R16, R13 ;  /* 0x00000010ff087219 */ /* 0x000fe2000001160d */
[----:B------:R-:W-:Y:S01]  /*5040*/  ULDC UR6, c[0x0][0x154] ;  /* 0x0000550000067ab9 */ /* 0x000fe20000000800 */
[----:B------:R-:W-:Y:S01]  /*5050*/  IADD3 R11, P1, RZ, -R71, RZ ;  /* 0x80000047ff0b7210 */ /* 0x000fe20007f3e0ff */
[----:B------:R-:W-:Y:S02]  /*5060*/  IMAD R21, R23, R21, R20 ;  /* 0x0000001517157224 */ /* 0x000fe400078e0214 */
[----:B------:R-:W0:Y:S01]  /*5070*/  LDC R12, c[0x0][0x618] ;  /* 0x00018600ff0c7b82 */ /* 0x000e220000000800 */
[----:B------:R-:W-:Y:S02]  /*5080*/  IMAD.MOV.U32 R13, RZ, RZ, 0x1 ;  /* 0x00000001ff0d7424 */ /* 0x000fe400078e00ff */
[----:B------:R-:W-:-:S04]  /*5090*/  IMAD.X R9, RZ, RZ, ~R8, P1 ;  /* 0x000000ffff097224 */ /* 0x000fc800008e0e08 */
[-C--:B-1----:R-:W-:Y:S01]  /*50a0*/  IMAD R10, R9, R18.reuse, RZ ;  /* 0x00000012090a7224 */ /* 0x082fe200078e02ff */
[----:B------:R-:W1:Y:S01]  /*50b0*/  LDC R24, c[0x0][0x608] ;  /* 0x00018200ff187b82 */ /* 0x000e620000000800 */
[----:B------:R-:W-:-:S04]  /*50c0*/  IMAD.WIDE.U32 R8, R11, R18, R4 ;  /* 0x000000120b087225 */ /* 0x000fc800078e0004 */
[----:B------:R-:W-:Y:S01]  /*50d0*/  IMAD R11, R11, R19, R10 ;  /* 0x000000130b0b7224 */ /* 0x000fe200078e020a */
[----:B------:R-:W-:Y:S02]  /*50e0*/  I2FP.F32.U32 R10, R22 ;  /* 0x00000016000a7245 */ /* 0x000fe40000201000 */
[----:B------:R-:W3:Y:S01]  /*50f0*/  LDC R26, c[0x0][0x658] ;  /* 0x00019600ff1a7b82 */ /* 0x000ee20000000800 */
[----:B------:R-:W-:Y:S01]  /*5100*/  IMAD.IADD R9, R9, 0x1, R11 ;  /* 0x0000000109097824 */ /* 0x000fe200078e020b */
[----:B--2---:R-:W-:Y:S01]  /*5110*/  ISETP.NE.U32.AND P1, PT, R28, RZ, PT ;  /* 0x000000ff1c00720c */ /* 0x004fe20003f25070 */
[----:B------:R-:W-:Y:S01]  /*5120*/  FMUL R10, R10, UR6 ;  /* 0x000000060a0a7c20 */ /* 0x000fe20008400000 */
[----:B------:R-:W-:Y:S02]  /*5130*/  IMAD.MOV.U32 R11, RZ, RZ, -0x1 ;  /* 0xffffffffff0b7424 */ /* 0x000fe400078e00ff */
[----:B------:R-:W-:Y:S01]  /*5140*/  ISETP.NE.AND.EX P1, PT, R29, RZ, PT, P1 ;  /* 0x000000ff1d00720c */ /* 0x000fe20003f25310 */
[----:B------:R2:W4:Y:S01]  /*5150*/  F2I.U32.TRUNC.NTZ R17, R10 ;  /* 0x0000000a00117305 */ /* 0x000522000020f000 */
[----:B------:R-:W2:Y:S01]  /*5160*/  LDC R19, c[0x0][0x148] ;  /* 0x00005200ff137b82 */ /* 0x000ea20000000800 */
[----:B0-----:R-:W-:-:S02]  /*5170*/  SHF.R.U64 R16, R8, R12, R9 ;  /* 0x0000000c08107219 */ /* 0x001fc40000001209 */
[----:B------:R-:W-:-:S05]  /*5180*/  SHF.R.U32.HI R9, RZ, R12, R9 ;  /* 0x0000000cff097219 */ /* 0x000fca0000011609 */
[----:B------:R-:W0:Y:S01]  /*5190*/  LDC R20, c[0x0][0x600] ;  /* 0x00018000ff147b82 */ /* 0x000e220000000800 */
[-CC-:B-1----:R-:W-:Y:S02]  /*51a0*/  SHF.R.U64 R14, R16, R24.reuse, R9.reuse ;  /* 0x00000018100e7219 */ /* 0x182fe40000001209 */
[----:B------:R-:W-:-:S05]  /*51b0*/  SHF.R.U32.HI R9, RZ, R24, R9 ;  /* 0x00000018ff097219 */ /* 0x000fca0000011609 */
[----:B------:R-:W1:Y:S01]  /*51c0*/  LDC R25, c[0x0][0x648] ;  /* 0x00019200ff197b82 */ /* 0x000e620000000800 */
[-CC-:B---3--:R-:W-:Y:S02]  /*51d0*/  SHF.R.U64 R18, R14, R26.reuse, R9.reuse ;  /* 0x0000001a0e127219 */ /* 0x188fe40000001209 */
[-C--:B------:R-:W-:Y:S02]  /*51e0*/  SHF.L.U32 R11, R11, R26.reuse, RZ ;  /* 0x0000001a0b0b7219 */ /* 0x080fe400000006ff */
[-C--:B------:R-:W-:Y:S01]  /*51f0*/  SHF.R.U32.HI R9, RZ, R26.reuse, R9 ;  /* 0x0000001aff097219 */ /* 0x080fe20000011609 */
[----:B------:R-:W-:Y:S01]  /*5200*/  IMAD.MOV.U32 R8, RZ, RZ, R18 ;  /* 0x000000ffff087224 */ /* 0x000fe200078e0012 */
[----:B------:R-:W-:Y:S01]  /*5210*/  SHF.L.U32 R24, R13, R26, RZ ;  /* 0x0000001a0d187219 */ /* 0x000fe200000006ff */
[----:B------:R-:W3:Y:S01]  /*5220*/  LDC R27, c[0x0][0x638] ;  /* 0x00018e00ff1b7b82 */ /* 0x000ee20000000800 */
[----:B------:R-:W-:-:S07]  /*5230*/  LOP3.LUT R23, RZ, R11, RZ, 0x33, !PT ;  /* 0x0000000bff177212 */ /* 0x000fce00078e33ff */
[----:B------:R-:W0:Y:S01]  /*5240*/  LDC R30, c[0x0][0x610] ;  /* 0x00018400ff1e7b82 */ /* 0x000e220000000800 */
[----:B----4-:R-:W-:Y:S05]  /*5250*/  @!P1 BRA `(.L_x_106) ;  /* 0x0000000000289947 */ /* 0x010fea0003800000 */
[----:B------:R-:W4:Y:S02]  /*5260*/  LDC R13, c[0x0][0x64c] ;  /* 0x00019300ff0d7b82 */ /* 0x000f240000000800 */
[----:B----4-:R-:W-:-:S05]  /*5270*/  IADD3 R13, P1, R18, R13, RZ ;  /* 0x0000000d120d7210 */ /* 0x010fca0007f3e0ff */
[----:B------:R-:W-:-:S04]  /*5280*/  IMAD.X R15, RZ, RZ, R9, P1 ;  /* 0x000000ffff0f7224 */ /* 0x000fc800008e0609 */
[----:B------:R-:W-:-:S04]  /*5290*/  IMAD.WIDE.U32 R8, R15, R28, RZ ;  /* 0x0000001c0f087225 */ /* 0x000fc800078e00ff */
[----:B--2---:R-:W-:-:S04]  /*52a0*/  IMAD.WIDE.U32 R10, P1, R13, R29, R8 ;  /* 0x0000001d0d0a7225 */ /* 0x004fc80007820008 */
[----:B------:R-:W-:-:S04]  /*52b0*/  IMAD.WIDE.U32 R8, R13, R28, RZ ;  /* 0x0000001c0d087225 */ /* 0x000fc800078e00ff */
[----:B------:R-:W-:Y:S01]  /*52c0*/  IMAD.X R13, RZ, RZ, RZ, P1 ;  /* 0x000000ffff0d7224 */ /* 0x000fe200008e06ff */
[----:B------:R-:W-:Y:S01]  /*52d0*/  IADD3 RZ, P1, R9, R10, RZ ;  /* 0x0000000a09ff7210 */ /* 0x000fe20007f3e0ff */
[----:B------:R-:W-:-:S04]  /*52e0*/  IMAD.MOV.U32 R12, RZ, RZ, R11 ;  /* 0x000000ffff0c7224 */ /* 0x000fc800078e000b */
[----:B------:R-:W-:-:S08]  /*52f0*/  IMAD.WIDE.U32.X R8, R15, R29, R12, P1 ;  /* 0x0000001d0f087225 */ /* 0x000fd000008e040c */
.L_x_106:
[----:B-1----:R-:W-:Y:S01]  /*5300*/  SHF.R.U64 R8, R8, R25, R9 ;  /* 0x0000001908087219 */ /* 0x002fe20000001209 */
[----:B0-----:R-:W-:Y:S01]  /*5310*/  VIADD R13, R20, 0xffffffff ;  /* 0xffffffff140d7836 */ /* 0x001fe20000000000 */
[----:B------:R-:W-:Y:S01]  /*5320*/  LOP3.LUT R11, R14, R23, RZ, 0xc0, !PT ;  /* 0x000000170e0b7212 */ /* 0x000fe200078ec0ff */
[----:B------:R-:W-:Y:S02]  /*5330*/  IMAD.MOV R17, RZ, RZ, -R17 ;  /* 0x000000ffff117224 */ /* 0x000fe400078e0a11 */
[----:B------:R-:W-:Y:S02]  /*5340*/  IMAD.MOV R9, RZ, RZ, -R8 ;  /* 0x000000ffff097224 */ /* 0x000fe400078e0a08 */
[----:B------:R-:W-:Y:S01]  /*5350*/  IMAD R24, R24, R8, R11 ;  /* 0x0000000818187224 */ /* 0x000fe200078e020b */
[----:B------:R-:W-:Y:S01]  /*5360*/  LOP3.LUT R11, R16, R13, RZ, 0xc0, !PT ;  /* 0x0000000d100b7212 */ /* 0x000fe200078ec0ff */
[----:B--2---:R-:W-:Y:S02]  /*5370*/  @P4 IMAD R21, R19, R17, R22 ;  /* 0x0000001113154224 */ /* 0x004fe400078e0216 */
[----:B---3--:R-:W-:-:S02]  /*5380*/  IMAD R8, R9, R27, R18 ;  /* 0x0000001b09087224 */ /* 0x008fc400078e0212 */
[----:B------:R-:W-:Y:S02]  /*5390*/  IMAD R24, R24, R30, R21 ;  /* 0x0000001e18187224 */ /* 0x000fe400078e0215 */
[----:B------:R-:W-:Y:S02]  /*53a0*/  IMAD R9, R8, R20, R11 ;  /* 0x0000001408097224 */ /* 0x000fe400078e020b */
[----:B------:R-:W-:-:S03]  /*53b0*/  IMAD.MOV.U32 R10, RZ, RZ, 0x1 ;  /* 0x00000001ff0a7424 */ /* 0x000fc600078e00ff */
[----:B------:R-:W-:Y:S02]  /*53c0*/  SEL R12, R9, R24, !P4 ;  /* 0x00000018090c7207 */ /* 0x000fe40006000000 */
[----:B------:R-:W-:Y:S02]  /*53d0*/  PRMT R8, R10, 0x7610, R8 ;  /* 0x000076100a087816 */ /* 0x000fe40000000008 */
[----:B------:R-:W-:-:S07]  /*53e0*/  SEL R24, R24, R9, !P4 ;  /* 0x0000000918187207 */ /* 0x000fce0006000000 */
.L_x_104:
[----:B------:R-:W-:Y:S01]  /*53f0*/  LOP3.LUT P1, RZ, R8, 0xff, RZ, 0xc0, !PT ;  /* 0x000000ff08ff7812 */ /* 0x000fe2000782c0ff */
[----:B---3--:R-:W-:-:S12]  /*5400*/  IMAD.MOV.U32 R11, RZ, RZ, R24 ;  /* 0x000000ffff0b7224 */ /* 0x008fd800078e0018 */
[----:B------:R-:W-:Y:S05]  /*5410*/  @P1 BRA `(.L_x_107) ;  /* 0xffffffbc00401947 */ /* 0x000fea000383ffff */
[----:B------:R-:W-:Y:S05]  /*5420*/  EXIT ;  /* 0x000000000000794d */ /* 0x000fea0003800000 */
.L_x_7:
[----:B0-----:R-:W-:Y:S01]  /*5430*/  ULDC.64 UR4, c[0x0][0x650] ;  /* 0x0001940000047ab9 */ /* 0x001fe20000000a00 */
        /* <DEDUP_REMOVED lines=25> */
.L_x_109:
[----:B------:R-:W0:Y:S01]  /*55d0*/  LDC.64 R28, c[0x0][0x640] ;  /* 0x00019000ff1c7b82 */ /* 0x000e220000000a00 */
[-CC-:B------:R-:W-:Y:S01]  /*55e0*/  SHF.R.U64 R21, R14, R6.reuse, R15.reuse ;  /* 0x000000060e157219 */ /* 0x180fe2000000120f */
[----:B------:R-:W-:Y:S01]  /*55f0*/  IMAD.MOV.U32 R26, RZ, RZ, 0x1 ;  /* 0x00000001ff1a7424 */ /* 0x000fe200078e00ff */
[----:B------:R-:W-:Y:S02]  /*5600*/  SHF.R.U32.HI R6, RZ, R6, R15 ;  /* 0x00000006ff067219 */ /* 0x000fe4000001160f */
[----:B------:R-:W-:-:S03]  /*5610*/  IADD3 R13, P0, RZ, -R21, RZ ;  /* 0x80000015ff0d7210 */ /* 0x000fc60007f1e0ff */
[----:B------:R-:W1:Y:S02]  /*5620*/  LDC R12, c[0x0][0x618] ;  /* 0x00018600ff0c7b82 */ /* 0x000e640000000800 */
[----:B------:R-:W-:-:S04]  /*5630*/  IMAD.X R11, RZ, RZ, ~R6, P0 ;  /* 0x000000ffff0b7224 */ /* 0x000fc800000e0e06 */
[-C--:B------:R-:W-:Y:S02]  /*5640*/  IMAD R6, R11, R22.reuse, RZ ;  /* 0x000000160b067224 */ /* 0x080fe400078e02ff */
[----:B------:R-:W2:Y:S01]  /*5650*/  LDC R14, c[0x0][0x608] ;  /* 0x00018200ff0e7b82 */ /* 0x000ea20000000800 */
[----:B------:R-:W-:-:S04]  /*5660*/  IMAD.WIDE.U32 R10, R13, R22, R4 ;  /* 0x000000160d0a7225 */ /* 0x000fc800078e0004 */
[----:B------:R-:W-:-:S03]  /*5670*/  IMAD R13, R13, R23, R6 ;  /* 0x000000170d0d7224 */ /* 0x000fc600078e0206 */
[----:B------:R-:W3:Y:S01]  /*5680*/  LDC R27, c[0x0][0x658] ;  /* 0x00019600ff1b7b82 */ /* 0x000ee20000000800 */
[----:B------:R-:W-:Y:S01]  /*5690*/  IMAD.IADD R11, R11, 0x1, R13 ;  /* 0x000000010b0b7824 */ /* 0x000fe200078e020d */
[----:B0-----:R-:W-:-:S04]  /*56a0*/  ISETP.NE.U32.AND P0, PT, R28, RZ, PT ;  /* 0x000000ff1c00720c */ /* 0x001fc80003f05070 */
[----:B------:R-:W-:Y:S02]  /*56b0*/  ISETP.NE.AND.EX P0, PT, R29, RZ, PT, P0 ;  /* 0x000000ff1d00720c */ /* 0x000fe40003f05300 */
[----:B------:R-:W0:Y:S01]  /*56c0*/  LDC R18, c[0x0][0x600] ;  /* 0x00018000ff127b82 */ /* 0x000e220000000800 */
[-CC-:B-1----:R-:W-:Y:S01]  /*56d0*/  SHF.R.U64 R16, R10, R12.reuse, R11.reuse ;  /* 0x0000000c0a107219 */ /* 0x182fe2000000120b */
[----:B------:R-:W-:Y:S01]  /*56e0*/  IMAD.MOV.U32 R10, RZ, RZ, -0x1 ;  /* 0xffffffffff0a7424 */ /* 0x000fe200078e00ff */
[----:B------:R-:W-:-:S05]  /*56f0*/  SHF.R.U32.HI R11, RZ, R12, R11 ;  /* 0x0000000cff0b7219 */ /* 0x000fca000001160b */
[----:B------:R-:W1:Y:S01]  /*5700*/  LDC R22, c[0x0][0x648] ;  /* 0x00019200ff167b82 */ /* 0x000e620000000800 */
[-CC-:B--2---:R-:W-:Y:S02]  /*5710*/  SHF.R.U64 R23, R16, R14.reuse, R11.reuse ;  /* 0x0000000e10177219 */ /* 0x184fe4000000120b */
[----:B------:R-:W-:-:S05]  /*5720*/  SHF.R.U32.HI R6, RZ, R14, R11 ;  /* 0x0000000eff067219 */ /* 0x000fca000001160b */
[----:B------:R-:W2:Y:S01]  /*5730*/  LDC R24, c[0x0][0x638] ;  /* 0x00018e00ff187b82 */ /* 0x000ea20000000800 */
[-C--:B---3--:R-:W-:Y:S02]  /*5740*/  SHF.L.U32 R10, R10, R27.reuse, RZ ;  /* 0x0000001b0a0a7219 */ /* 0x088fe400000006ff */
[-CC-:B------:R-:W-:Y:S02]  /*5750*/  SHF.R.U64 R25, R23, R27.reuse, R6.reuse ;  /* 0x0000001b17197219 */ /* 0x180fe40000001206 */
[----:B------:R-:W-:Y:S02]  /*5760*/  LOP3.LUT R30, RZ, R10, RZ, 0x33, !PT ;  /* 0x0000000aff1e7212 */ /* 0x000fe400078e33ff */
[----:B------:R-:W-:Y:S01]  /*5770*/  SHF.R.U32.HI R11, RZ, R27, R6 ;  /* 0x0000001bff0b7219 */ /* 0x000fe20000011606 */
[----:B------:R-:W3:Y:S01]  /*5780*/  LDC R31, c[0x0][0x610] ;  /* 0x00018400ff1f7b82 */ /* 0x000ee20000000800 */
[----:B------:R-:W-:Y:S01]  /*5790*/  IMAD.MOV.U32 R10, RZ, RZ, R25 ;  /* 0x000000ffff0a7224 */ /* 0x000fe200078e0019 */
[----:B------:R-:W-:Y:S06]  /*57a0*/  @!P0 BRA `(.L_x_110) ;  /* 0x0000000000288947 */ /* 0x000fec0003800000 */
        /* <DEDUP_REMOVED lines=10> */
.L_x_110:
[----:B-1----:R-:W-:Y:S01]  /*5850*/  SHF.R.U64 R9, R10, R22, R11 ;  /* 0x000000160a097219 */ /* 0x002fe2000000120b */
[----:B0-----:R-:W-:Y:S01]  /*5860*/  VIADD R11, R18, 0xffffffff ;  /* 0xffffffff120b7836 */ /* 0x001fe20000000000 */
[----:B------:R-:W-:Y:S01]  /*5870*/  SHF.L.U32 R26, R26, R27, RZ ;  /* 0x0000001b1a1a7219 */ /* 0x000fe200000006ff */
[----:B------:R-:W-:Y:S01]  /*5880*/  @P4 IMAD R7, R17, R20, R8 ;  /* 0x0000001411074224 */ /* 0x000fe200078e0208 */
[----:B------:R-:W-:Y:S01]  /*5890*/  LOP3.LUT R6, R23, R30, RZ, 0xc0, !PT ;  /* 0x0000001e17067212 */ /* 0x000fe200078ec0ff */
[----:B------:R-:W-:-:S04]  /*58a0*/  IMAD.MOV R10, RZ, RZ, -R9 ;  /* 0x000000ffff0a7224 */ /* 0x000fc800078e0a09 */
[----:B------:R-:W-:Y:S01]  /*58b0*/  IMAD R8, R26, R9, R6 ;  /* 0x000000091a087224 */ /* 0x000fe200078e0206 */
[----:B------:R-:W-:Y:S01]  /*58c0*/  LOP3.LUT R9, R16, R11, RZ, 0xc0, !PT ;  /* 0x0000000b10097212 */ /* 0x000fe200078ec0ff */
[----:B--2---:R-:W-:Y:S02]  /*58d0*/  IMAD R6, R10, R24, R25 ;  /* 0x000000180a067224 */ /* 0x004fe400078e0219 */
[----:B---3--:R-:W-:Y:S02]  /*58e0*/  IMAD R7, R8, R31, R7 ;  /* 0x0000001f08077224 */ /* 0x008fe400078e0207 */
[----:B------:R-:W-:Y:S02]  /*58f0*/  IMAD R18, R6, R18, R9 ;  /* 0x0000001206127224 */ /* 0x000fe400078e0209 */
[----:B------:R-:W-:Y:S02]  /*5900*/  IMAD.MOV.U32 R8, RZ, RZ, 0x1 ;  /* 0x00000001ff087424 */ /* 0x000fe400078e00ff */
[----:B------:R-:W-:Y:S01]  /*5910*/  IMAD.MOV.U32 R16, RZ, RZ, R21 ;  /* 0x000000ffff107224 */ /* 0x000fe200078e0015 */
[----:B------:R-:W-:-:S02]  /*5920*/  SEL R13, R18, R7, !P4 ;  /* 0x00000007120d7207 */ /* 0x000fc40006000000 */
[----:B------:R-:W-:Y:S02]  /*5930*/  PRMT R6, R8, 0x7610, R6 ;  /* 0x0000761008067816 */ /* 0x000fe40000000006 */
[----:B------:R-:W-:-:S07]  /*5940*/  SEL R18, R7, R18, !P4 ;  /* 0x0000001207127207 */ /* 0x000fce0006000000 */
.L_x_108:
[----:B------:R-:W-:-:S08]  /*5950*/  NOP ;  /* 0x0000000000007918 */ /* 0x000fd00000000000 */
[----:B------:R-:W0:-:S00]  /*5960*/  USETMAXREG.DEALLOC.CTAPOOL 0x28 ;  /* 0x00000028000079c8 */ /* 0x000e0000080e0500 */
[----:B0-----:R-:W-:-:S13]  /*5970*/  ISETP.NE.AND P0, PT, R3, RZ, PT ;  /* 0x000000ff0300720c */ /* 0x001fda0003f05270 */
[----:B------:R-:W-:Y:S05]  /*5980*/  @P0 EXIT ;  /* 0x000000000000094d */ /* 0x000fea0003800000 */
[----:B------:R-:W-:Y:S01]  /*5990*/  LOP3.LUT P0, RZ, R6, 0xff, RZ, 0xc0, !PT ;  /* 0x000000ff06ff7812 */ /* 0x000fe2000780c0ff */
[----:B------:R-:W-:Y:S02]  /*59a0*/  IMAD.MOV.U32 R3, RZ, RZ, 0x1 ;  /* 0x00000001ff037424 */ /* 0x000fe400078e00ff */
[----:B------:R-:W-:-:S10]  /*59b0*/  IMAD.MOV.U32 R17, RZ, RZ, RZ ;  /* 0x000000ffff117224 */ /* 0x000fd400078e00ff */
[----:B------:R-:W-:Y:S05]  /*59c0*/  @!P0 BRA `(.L_x_111) ;  /* 0x0000000c00348947 */ /* 0x000fea0003800000 */
[----:B------:R-:W0:Y:S01]  /*59d0*/  LDC R3, c[0x0][0x28c] ;  /* 0x0000a300ff037b82 */ /* 0x000e220000000800 */
[----:B------:R-:W-:Y:S01]  /*59e0*/  ULDC UR5, c[0x0][0x658] ;  /* 0x0001960000057ab9 */ /* 0x000fe20000000800 */
[----:B------:R-:W-:Y:S01]  /*59f0*/  UMOV UR7, 0xffffffff ;  /* 0xffffffff00077882 */ /* 0x000fe20000000000 */
[----:B------:R-:W-:Y:S01]  /*5a00*/  ULDC UR6, c[0x0][0xc] ;  /* 0x0000030000067ab9 */ /* 0x000fe20000000800 */
[----:B------:R-:W-:Y:S01]  /*5a10*/  USHF.L.U32 UR8, UR7, UR5, URZ ;  /* 0x0000000507087299 */ /* 0x000fe2000800063f */
[----:B------:R-:W-:Y:S01]  /*5a20*/  BSSY B0, `(.L_x_111) ;  /* 0x00000c7000007945 */ /* 0x000fe20003800000 */
[----:B------:R-:W-:Y:S01]  /*5a30*/  UMOV UR9, 0x1 ;  /* 0x0000000100097882 */ /* 0x000fe20000000000 */
[----:B------:R-:W-:Y:S01]  /*5a40*/  ULDC UR7, c[0x0][0x10] ;  /* 0x0000040000077ab9 */ /* 0x000fe20000000800 */
[----:B------:R-:W1:Y:S01]  /*5a50*/  S2UR UR10, SR_CgaCtaId ;  /* 0x00000000000a79c3 */ /* 0x000e620000008800 */
[----:B------:R-:W-:Y:S01]  /*5a60*/  UIMAD.WIDE.U32 UR6, UR6, UR7, URZ ;  /* 0x00000007060672a5 */ /* 0x000fe2000f8e003f */
[----:B------:R-:W-:Y:S01]  /*5a70*/  IMAD.MOV.U32 R14, RZ, RZ, 0x1 ;  /* 0x00000001ff0e7424 */ /* 0x000fe200078e00ff */
[----:B------:R-:W-:Y:S01]  /*5a80*/  USHF.L.U32 UR18, UR9, UR5, URZ ;  /* 0x0000000509127299 */ /* 0x000fe2000800063f */
[----:B------:R-:W-:Y:S01]  /*5a90*/  LOP3.LUT R15, R2, 0x2, RZ, 0xfc, !PT ;  /* 0x00000002020f7812 */ /* 0x000fe200078efcff */
[----:B------:R-:W-:Y:S01]  /*5aa0*/  IMAD.MOV.U32 R17, RZ, RZ, RZ ;  /* 0x000000ffff117224 */ /* 0x000fe200078e00ff */
[----:B------:R-:W-:Y:S01]  /*5ab0*/  ULDC UR5, c[0x0][0x14] ;  /* 0x0000050000057ab9 */ /* 0x000fe20000000800 */
[----:B------:R-:W-:Y:S01]  /*5ac0*/  ULDC UR4, c[0x0][0x600] ;  /* 0x0001800000047ab9 */ /* 0x000fe20000000800 */
[----:B------:R-:W-:-:S02]  /*5ad0*/  UIMAD.WIDE.U32 UR22, UR6, UR5, URZ ;  /* 0x00000005061672a5 */ /* 0x000fc4000f8e003f */
[----:B------:R-:W-:Y:S02]  /*5ae0*/  UIMAD UR13, UR7, UR5, URZ ;  /* 0x00000005070d72a4 */ /* 0x000fe4000f8e023f */
[----:B------:R-:W-:Y:S02]  /*5af0*/  UIADD3 UR4, UR4, -0x1, URZ ;  /* 0xffffffff04047890 */ /* 0x000fe4000fffe03f */
[----:B------:R-:W-:Y:S01]  /*5b00*/  ULOP3.LUT UR17, URZ, UR8, URZ, 0x33, !UPT ;  /* 0x000000083f117292 */ /* 0x000fe2000f8e333f */
[----:B0-----:R-:W-:Y:S01]  /*5b10*/  VIADD R3, R3, 0x3f ;  /* 0x0000003f03037836 */ /* 0x001fe20000000000 */
[----:B------:R-:W-:Y:S01]  /*5b20*/  UIADD3 UR13, UR23, UR13, URZ ;  /* 0x0000000d170d7290 */ /* 0x000fe2000fffe03f */
[----:B------:R-:W-:-:S03]  /*5b30*/  ULDC.64 UR24, c[0x0][0x198] ;  /* 0x0000660000187ab9 */ /* 0x000fc60000000a00 */
[----:B------:R-:W-:Y:S01]  /*5b40*/  SHF.R.S32.HI R6, RZ, 0x1f, R3 ;  /* 0x0000001fff067819 */ /* 0x000fe20000011403 */
[----:B-1----:R-:W-:-:S03]  /*5b50*/  IMAD.U32 R11, RZ, RZ, UR10 ;  /* 0x0000000aff0b7e24 */ /* 0x002fc6000f8e00ff */
[----:B------:R-:W-:Y:S01]  /*5b60*/  LEA.HI R6, R6, R3, RZ, 0x6 ;  /* 0x0000000306067211 */ /* 0x000fe200078f30ff */
[----:B------:R-:W-:-:S03]  /*5b70*/  IMAD.MOV.U32 R3, RZ, RZ, 0x1 ;  /* 0x00000001ff037424 */ /* 0x000fc600078e00ff */
[----:B------:R-:W-:-:S05]  /*5b80*/  SHF.R.S32.HI R10, RZ, 0x6, R6 ;  /* 0x00000006ff0a7819 */ /* 0x000fca0000011406 */
[----:B------:R-:W-:-:S07]  /*5b90*/  VIADD R12, R10, 0x1 ;  /* 0x000000010a0c7836 */ /* 0x000fce0000000000 */
.L_x_122:
[----:B------:R-:W-:-:S03]  /*5ba0*/  UMOV UR5, 0xffffffff ;  /* 0xffffffff00057882 */ /* 0x000fc60000000000 */
[----:B------:R-:W-:Y:S05]  /*5bb0*/  BRA.DIV UR5, `(.L_x_112) ;  /* 0x0000000e05847947 */ /* 0x000fea000b800000 */
[----:B------:R-:W-:-:S13]  /*5bc0*/  ELECT P0, URZ, PT ;  /* 0x00000000003f782f */ /* 0x000fda0003800000 */
.L_x_132:
[----:B------:R-:W0:Y:S01]  /*5bd0*/  LDC R6, c[0x0][0x28c] ;  /* 0x0000a300ff067b82 */ /* 0x000e220000000800 */
[----:B------:R-:W-:Y:S01]  /*5be0*/  BSSY B1, `(.L_x_113) ;  /* 0x000003a000017945 */ /* 0x000fe20003800000 */
[----:B0-----:R-:W-:-:S13]  /*5bf0*/  ISETP.LT.OR P0, PT, R6, 0x1, !P0 ;  /* 0x000000010600780c */ /* 0x001fda0004701670 */
[----:B------:R-:W-:Y:S05]  /*5c00*/  @P0 BRA `(.L_x_114) ;  /* 0x0000000000dc0947 */ /* 0x000fea0003800000 */
[----:B------:R-:W-:Y:S02]  /*5c10*/  IMAD R18, R18, 0x2, R11 ;  /* 0x0000000212127824 */ /* 0x000fe400078e020b */
[----:B------:R-:W-:Y:S02]  /*5c20*/  IMAD.SHL.U32 R20, R13, 0x40, RZ ;  /* 0x000000400d147824 */ /* 0x000fe400078e00ff */
[----:B------:R-:W-:Y:S02]  /*5c30*/  IMAD.MOV.U32 R22, RZ, RZ, RZ ;  /* 0x000000ffff167224 */ /* 0x000fe400078e00ff */
[----:B------:R-:W-:Y:S02]  /*5c40*/  IMAD.MOV.U32 R6, RZ, RZ, R12 ;  /* 0x000000ffff067224 */ /* 0x000fe400078e000c */
[----:B------:R-:W-:Y:S02]  /*5c50*/  IMAD.MOV.U32 R7, RZ, RZ, R3 ;  /* 0x000000ffff077224 */ /* 0x000fe400078e0003 */
[----:B------:R-:W-:-:S02]  /*5c60*/  IMAD.MOV.U32 R8, RZ, RZ, R17 ;  /* 0x000000ffff087224 */ /* 0x000fc400078e0011 */
[----:B------:R-:W-:-:S07]  /*5c70*/  IMAD.SHL.U32 R19, R18, 0x40, RZ ;  /* 0x0000004012137824 */ /* 0x000fce00078e00ff */
.L_x_117:
[----:B------:R-:W0:Y:S01]  /*5c80*/  S2UR UR5, SR_CgaCtaId ;  /* 0x00000000000579c3 */ /* 0x000e220000008800 */
[----:B------:R-:W-:Y:S02]  /*5c90*/  MOV R18, 0x400 ;  /* 0x0000040000127802 */ /* 0x000fe40000000f00 */
[----:B------:R-:W-:Y:S02]  /*5ca0*/  SHF.L.U32 R9, R7, 0x1f, RZ ;  /* 0x0000001f07097819 */ /* 0x000fe400000006ff */
[----:B------:R-:W-:-:S13]  /*5cb0*/  LOP3.LUT P1, RZ, R0, 0x7f, RZ, 0xc0, !PT ;  /* 0x0000007f00ff7812 */ /* 0x000fda000782c0ff */
[----:B------:R-:W1:Y:S01]  /*5cc0*/  @!P1 LDC R13, c[0x0][0x500] ;  /* 0x00014000ff0d9b82 */ /* 0x000e620000000800 */
[----:B0-----:R-:W-:-:S05]  /*5cd0*/  IMAD.U32 R11, RZ, RZ, UR5 ;  /* 0x00000005ff0b7e24 */ /* 0x001fca000f8e00ff */
[----:B------:R-:W-:-:S05]  /*5ce0*/  LEA R21, R11, R18, 0x18 ;  /* 0x000000120b157211 */ /* 0x000fca00078ec0ff */
[----:B------:R-:W-:-:S04]  /*5cf0*/  IMAD R18, R8, 0x8, R21 ;  /* 0x0000000808127824 */ /* 0x000fc800078e0215 */
[----:B------:R-:W0:Y:S02]  /*5d00*/  SYNCS.PHASECHK.TRANS64.TRYWAIT P0, [R18+URZ+0x18], R9 ;  /* 0x00001809120075a7 */ /* 0x000e24000800017f */
[----:B01----:R-:W-:Y:S05]  /*5d10*/  @!P0 BRA `(.L_x_115) ;  /* 0x0000000c004c8947 */ /* 0x003fea0003800000 */
.L_x_133:
[----:B0-----:R-:W-:Y:S01]  /*5d20*/  PRMT R9, R15, 0x9910, RZ ;  /* 0x000099100f097816 */ /* 0x001fe200000000ff */
[----:B------:R0:W-:Y:S03]  /*5d30*/  @!P1 SYNCS.ARRIVE.TRANS64 RZ, [R18+URZ], R13 ;  /* 0x0000000d12ff99a7 */ /* 0x0001e6000800003f */
[----:B------:R-:W-:-:S13]  /*5d40*/  ISETP.NE.AND P0, PT, R9, 0x2, PT ;  /* 0x000000020900780c */ /* 0x000fda0003f05270 */
[----:B0-----:R-:W-:Y:S05]  /*5d50*/  @P0 BRA `(.L_x_116) ;  /* 0x0000000000040947 */ /* 0x001fea0003800000 */
[----:B------:R-:W-:Y:S01]  /*5d60*/  BPT.TRAP 0x1 ;  /* 0x000000040000795c */ /* 0x000fe20000300000 */
.L_x_116:
[----:B------:R-:W-:Y:S01]  /*5d70*/  IMAD R9, R8, 0x2, R11 ;  /* 0x0000000208097824 */ /* 0x000fe200078e020b */
[----:B------:R-:W-:Y:S01]  /*5d80*/  R2UR UR9, R18 ;  /* 0x00000000120972ca */ /* 0x000fe200000e0000 */
[----:B------:R-:W-:Y:S01]  /*5d90*/  VIADD R6, R6, 0xffffffff ;  /* 0xffffffff06067836 */ /* 0x000fe20000000000 */
[----:B------:R-:W-:Y:S01]  /*5da0*/  UIADD3 UR6, UP0, UR24, 0xf0, URZ ;  /* 0x000000f018067890 */ /* 0x000fe2000ff1e03f */
[--C-:B------:R-:W-:Y:S01]  /*5db0*/  IMAD.U32 R9, R9, 0x1000, R21.reuse ;  /* 0x0000100009097824 */ /* 0x100fe200078e0015 */
[----:B------:R-:W-:Y:S01]  /*5dc0*/  R2UR UR11, R19 ;  /* 0x00000000130b72ca */ /* 0x000fe200000e0000 */
[----:B------:R-:W-:Y:S01]  /*5dd0*/  IMAD R21, R8, 0x1000, R21 ;  /* 0x0000100008157824 */ /* 0x000fe200078e0215 */
[----:B------:R-:W-:Y:S01]  /*5de0*/  R2UR UR10, R22 ;  /* 0x00000000160a72ca */ /* 0x000fe200000e0000 */
[----:B------:R-:W-:Y:S01]  /*5df0*/  UIADD3 UR26, UP1, UR24, 0x1f0, URZ ;  /* 0x000001f0181a7890 */ /* 0x000fe2000ff3e03f */
[----:B------:R-:W-:Y:S01]  /*5e00*/  R2UR UR5, R9 ;  /* 0x00000000090572ca */ /* 0x000fe200000e0000 */
[----:B------:R-:W-:Y:S01]  /*5e10*/  UIADD3.X UR7, URZ, UR25, URZ, UP0, !UPT ;  /* 0x000000193f077290 */ /* 0x000fe200087fe43f */
[----:B------:R-:W-:Y:S01]  /*5e20*/  R2UR UR8, R21 ;  /* 0x00000000150872ca */ /* 0x000fe200000e0000 */
[----:B------:R-:W-:Y:S01]  /*5e30*/  VIADD R8, R8, 0x1 ;  /* 0x0000000108087836 */ /* 0x000fe20000000000 */
[----:B------:R-:W-:Y:S01]  /*5e40*/  R2UR UR12, R16 ;  /* 0x00000000100c72ca */ /* 0x000fe200000e0000 */
[----:B------:R-:W-:Y:S01]  /*5e50*/  UIADD3.X UR27, URZ, UR25, URZ, UP1, !UPT ;  /* 0x000000193f1b7290 */ /* 0x000fe20008ffe43f */
[----:B------:R-:W-:Y:S01]  /*5e60*/  R2UR UR19, R20 ;  /* 0x00000000141372ca */ /* 0x000fe200000e0000 */
[----:B------:R-:W-:Y:S01]  /*5e70*/  UMOV UR20, 0x30000 ;  /* 0x0003000000147882 */ /* 0x000fe20000000000 */
[----:B------:R-:W-:Y:S01]  /*5e80*/  ISETP.GT.AND P1, PT, R6, 0x1, PT ;  /* 0x000000010600780c */ /* 0x000fe20003f24270 */
[----:B------:R-:W-:Y:S01]  /*5e90*/  UMOV UR14, 0x0 ;  /* 0x00000000000e7882 */ /* 0x000fe20000000000 */
[----:B------:R-:W-:Y:S01]  /*5ea0*/  UMOV UR15, 0x10000000 ;  /* 0x10000000000f7882 */ /* 0x000fe20000000000 */
[----:B------:R-:W-:Y:S01]  /*5eb0*/  ISETP.NE.AND P0, PT, R8, 0x3, PT ;  /* 0x000000030800780c */ /* 0x000fe20003f05270 */
[----:B------:R-:W-:Y:S01]  /*5ec0*/  VIADD R22, R22, 0x40 ;  /* 0x0000004016167836 */ /* 0x000fe20000000000 */
[----:B------:R-:W-:-:S02]  /*5ed0*/  UIADD3 UR5, UR5, 0x100, URZ ;  /* 0x0000010005057890 */ /* 0x000fc4000fffe03f */
[----:B------:R-:W-:Y:S01]  /*5ee0*/  UIADD3 UR16, UR8, 0x6100, URZ ;  /* 0x0000610008107890 */ /* 0x000fe2000fffe03f */
[----:B------:R-:W-:Y:S02]  /*5ef0*/  SEL R18, RZ, 0x1, P0 ;  /* 0x00000001ff127807 */ /* 0x000fe40000000000 */
[----:B------:R-:W-:Y:S02]  /*5f00*/  SEL R8, R8, RZ, P0 ;  /* 0x000000ff08087207 */ /* 0x000fe40000000000 */
[----:B------:R-:W-:Y:S01]  /*5f10*/  UMOV UR8, UR5 ;  /* 0x0000000500087c82 */ /* 0x000fe20008000000 */
[----:B------:R-:W-:Y:S01]  /*5f20*/  LOP3.LUT R7, R7, R18, RZ, 0x3c, !PT ;  /* 0x0000001207077212 */ /* 0x000fe200078e3cff */
[----:B------:R0:W-:Y:S02]  /*5f30*/  UTMALDG.3D.MULTICAST [UR8], [UR6], UR20, desc[UR14] ;  /* 0x00000e08060073b4 */ /* 0x0001e40008011814 */
[----:B0-----:R-:W-:Y:S01]  /*5f40*/  UMOV UR8, UR16 ;  /* 0x0000001000087c82 */ /* 0x001fe20008000000 */
[----:B------:R-:W-:-:S02]  /*5f50*/  UMOV UR11, UR19 ;  /* 0x00000013000b7c82 */ /* 0x000fc40008000000 */
[----:B------:R0:W-:Y:S02]  /*5f60*/  UTMALDG.3D [UR8], [UR26], desc[UR14] ;  /* 0x00000e081a0075b4 */ /* 0x0001e40008011000 */
[----:B0-----:R-:W-:Y:S05]  /*5f70*/  @P1 BRA `(.L_x_117) ;  /* 0xfffffffc00401947 */ /* 0x001fea000383ffff */
.L_x_114:
[----:B------:R-:W-:Y:S05]  /*5f80*/  BSYNC B1 ;  /* 0x0000000000017941 */ /* 0x000fea0003800000 */
.L_x_113:
[----:B------:R-:W-:Y:S01]  /*5f90*/  LOP3.LUT P1, RZ, R14, 0xff, RZ, 0xc0, !PT ;  /* 0x000000ff0eff7812 */ /* 0x000fe2000782c0ff */
[C---:B------:R-:W-:Y:S01]  /*5fa0*/  IMAD.IADD R17, R10.reuse, 0x1, R17 ;  /* 0x000000010a117824 */ /* 0x040fe200078e0211 */
[----:B------:R-:W-:Y:S01]  /*5fb0*/  ULDC.64 UR6, c[0x0][0x650] ;  /* 0x0001940000067ab9 */ /* 0x000fe20000000a00 */
[C---:B------:R-:W-:Y:S01]  /*5fc0*/  ISETP.GE.U32.AND P2, PT, R10.reuse, 0x3, PT ;  /* 0x000000030a00780c */ /* 0x040fe20003f46070 */
[----:B------:R-:W-:Y:S01]  /*5fd0*/  BSSY B1, `(.L_x_118) ;  /* 0x0000069000017945 */ /* 0x000fe20003800000 */
[----:B------:R-:W-:Y:S01]  /*5fe0*/  IMAD.MOV.U32 R18, RZ, RZ, -0x1 ;  /* 0xffffffffff127424 */ /* 0x000fe200078e00ff */
[----:B------:R-:W-:Y:S01]  /*5ff0*/  ISETP.GT.U32.AND P0, PT, R17, 0x2, PT ;  /* 0x000000021100780c */ /* 0x000fe20003f04070 */
[----:B------:R-:W-:Y:S01]  /*6000*/  IMAD.MOV.U32 R13, RZ, RZ, -0x1 ;  /* 0xffffffffff0d7424 */ /* 0x000fe200078e00ff */
[----:B------:R-:W-:Y:S01]  /*6010*/  PRMT R14, RZ, 0x7610, R14 ;  /* 0x00007610ff0e7816 */ /* 0x000fe2000000000e */
[----:B------:R-:W-:Y:S01]  /*6020*/  IMAD.MOV.U32 R16, RZ, RZ, -0x1 ;  /* 0xffffffffff107424 */ /* 0x000fe200078e00ff */
[----:B------:R-:W-:-:S03]  /*6030*/  ISETP.LT.U32.AND P0, PT, R10, 0x3, P0 ;  /* 0x000000030a00780c */ /* 0x000fc60000701070 */
[----:B------:R-:W0:Y:S01]  /*6040*/  @P1 S2R R11, SR_CgaCtaId ;  /* 0x00000000000b1919 */ /* 0x000e220000008800 */
[----:B------:R-:W-:-:S04]  /*6050*/  @P1 MOV R6, 0x400 ;  /* 0x0000040000061802 */ /* 0x000fc80000000f00 */
[----:B0-----:R-:W-:Y:S01]  /*6060*/  @P1 LEA R8, R11, R6, 0x18 ;  /* 0x000000060b081211 */ /* 0x001fe200078ec0ff */
[----:B------:R-:W-:Y:S01]  /*6070*/  IMAD.WIDE.U32 R6, R17, -0x55555555, RZ ;  /* 0xaaaaaaab11067825 */ /* 0x000fe200078e00ff */
[----:B------:R-:W-:Y:S02]  /*6080*/  SEL R6, RZ, 0x1, !P0 ;  /* 0x00000001ff067807 */ /* 0x000fe40004000000 */
[----:B------:R0:W-:Y:S01]  /*6090*/  @P1 SYNCS.ARRIVE.TRANS64.A1T0 RZ, [R8+URZ+0x48], RZ ;  /* 0x000048ff08ff19a7 */ /* 0x0001e2000810003f */
[----:B------:R-:W-:Y:S02]  /*60a0*/  IADD3 R4, P1, R4, UR22, RZ ;  /* 0x0000001604047c10 */ /* 0x000fe4000ff3e0ff */
[----:B------:R-:W-:Y:S02]  /*60b0*/  LOP3.LUT R3, R3, R6, RZ, 0x3c, !PT ;  /* 0x0000000603037212 */ /* 0x000fe400078e3cff */
[----:B------:R-:W-:Y:S02]  /*60c0*/  IADD3.X R5, R5, UR13, RZ, P1, !PT ;  /* 0x0000000d05057c10 */ /* 0x000fe40008ffe4ff */
[----:B------:R-:W-:-:S02]  /*60d0*/  ISETP.GE.U32.AND P0, PT, R4, UR6, PT ;  /* 0x0000000604007c0c */ /* 0x000fc4000bf06070 */
[----:B0-----:R-:W-:Y:S02]  /*60e0*/  SHF.R.U32.HI R8, RZ, 0x1, R7 ;  /* 0x00000001ff087819 */ /* 0x001fe40000011607 */
[----:B------:R-:W-:Y:S02]  /*60f0*/  ISETP.GE.U32.AND.EX P0, PT, R5, UR7, PT, P0 ;  /* 0x0000000705007c0c */ /* 0x000fe4000bf06100 */
[----:B------:R-:W-:Y:S01]  /*6100*/  @P2 LOP3.LUT R3, R3, 0x1, R8, 0x78, !PT ;  /* 0x0000000103032812 */ /* 0x000fe200078e7808 */
[----:B------:R-:W-:Y:S01]  /*6110*/  IMAD R17, R8, -0x3, R17 ;  /* 0xfffffffd08117824 */ /* 0x000fe200078e0211 */
[----:B------:R-:W-:-:S09]  /*6120*/  PRMT R6, RZ, 0x7610, R6 ;  /* 0x00007610ff067816 */ /* 0x000fd20000000006 */
[----:B------:R-:W-:Y:S05]  /*6130*/  @P0 BRA `(.L_x_119) ;  /* 0x0000000400480947 */ /* 0x000fea0003800000 */
[----:B------:R-:W0:Y:S01]  /*6140*/  S2R R18, SR_CTAID.X ;  /* 0x0000000000127919 */ /* 0x000e220000002500 */
[----:B------:R-:W-:Y:S01]  /*6150*/  ULDC.64 UR6, c[0x0][0x628] ;  /* 0x00018a0000067ab9 */ /* 0x000fe20000000a00 */
[----:B------:R-:W1:Y:S01]  /*6160*/  LDC R19, c[0x0][0x144] ;  /* 0x00005100ff137b82 */ /* 0x000e620000000800 */
[----:B------:R-:W-:Y:S01]  /*6170*/  ISETP.NE.U32.AND P0, PT, RZ, UR6, PT ;  /* 0x00000006ff007c0c */ /* 0x000fe2000bf05070 */
[----:B------:R-:W2:Y:S01]  /*6180*/  S2R R13, SR_CTAID.Y ;  /* 0x00000000000d7919 */ /* 0x000ea20000002600 */
[----:B------:R-:W-:Y:S01]  /*6190*/  ULDC UR8, c[0x0][0x630] ;  /* 0x00018c0000087ab9 */ /* 0x000fe20000000800 */
[----:B------:R-:W-:Y:S01]  /*61a0*/  ULDC UR9, c[0x0][0x150] ;  /* 0x0000540000097ab9 */ /* 0x000fe20000000800 */
[----:B------:R-:W-:Y:S01]  /*61b0*/  ISETP.NE.AND.EX P0, PT, RZ, UR7, PT, P0 ;  /* 0x00000007ff007c0c */ /* 0x000fe2000bf05300 */
[----:B------:R-:W-:Y:S02]  /*61c0*/  IMAD.MOV.U32 R6, RZ, RZ, R4 ;  /* 0x000000ffff067224 */ /* 0x000fe400078e0004 */
[----:B------:R-:W-:Y:S01]  /*61d0*/  IMAD.MOV.U32 R7, RZ, RZ, R5 ;  /* 0x000000ffff077224 */ /* 0x000fe200078e0005 */
[----:B0-----:R-:W-:-:S09]  /*61e0*/  I2FP.F32.U32 R20, R18 ;  /* 0x0000001200147245 */ /* 0x001fd20000201000 */
[----:B------:R-:W-:Y:S05]  /*61f0*/  @!P0 BRA `(.L_x_120) ;  /* 0x0000000000288947 */ /* 0x000fea0003800000 */
[----:B------:R-:W-:Y:S02]  /*6200*/  ULDC UR5, c[0x0][0x634] ;  /* 0x00018d0000057ab9 */ /* 0x000fe40000000800 */
[----:B------:R-:W-:-:S05]  /*6210*/  IADD3 R7, P0, R4, UR5, RZ ;  /* 0x0000000504077c10 */ /* 0x000fca000ff1e0ff */
[----:B------:R-:W-:-:S04]  /*6220*/  IMAD.X R21, RZ, RZ, R5, P0 ;  /* 0x000000ffff157224 */ /* 0x000fc800000e0605 */
[----:B------:R-:W-:-:S04]  /*6230*/  IMAD.WIDE.U32 R8, R21, UR6, RZ ;  /* 0x0000000615087c25 */ /* 0x000fc8000f8e00ff */
[----:B------:R-:W-:-:S04]  /*6240*/  IMAD.WIDE.U32 R8, P0, R7, UR7, R8 ;  /* 0x0000000707087c25 */ /* 0x000fc8000f800008 */
[----:B------:R-:W-:-:S04]  /*6250*/  IMAD.WIDE.U32 R6, R7, UR6, RZ ;  /* 0x0000000607067c25 */ /* 0x000fc8000f8e00ff */
[----:B------:R-:W-:Y:S01]  /*6260*/  IMAD.MOV.U32 R6, RZ, RZ, R9 ;  /* 0x000000ffff067224 */ /* 0x000fe200078e0009 */
[----:B------:R-:W-:Y:S01]  /*6270*/  IADD3 RZ, P1, R7, R8, RZ ;  /* 0x0000000807ff7210 */ /* 0x000fe20007f3e0ff */
[----:B------:R-:W-:-:S04]  /*6280*/  IMAD.X R7, RZ, RZ, RZ, P0 ;  /* 0x000000ffff077224 */ /* 0x000fc800000e06ff */
[----:B------:R-:W-:-:S08]  /*6290*/  IMAD.WIDE.U32.X R6, R21, UR7, R6, P1 ;  /* 0x0000000715067c25 */ /* 0x000fd000088e0406 */
.L_x_120:
[----:B------:R-:W-:Y:S01]  /*62a0*/  FMUL R20, R20, UR9 ;  /* 0x0000000914147c20 */ /* 0x000fe20008400000 */
[--C-:B------:R-:W-:Y:S01]  /*62b0*/  SHF.R.U64 R16, R6, UR8, R7.reuse ;  /* 0x0000000806107c19 */ /* 0x100fe20008001207 */
[----:B------:R-:W-:Y:S01]  /*62c0*/  ULDC.64 UR6, c[0x0][0x620] ;  /* 0x0001880000067ab9 */ /* 0x000fe20000000a00 */
[----:B------:R-:W-:Y:S01]  /*62d0*/  SHF.R.U32.HI R6, RZ, UR8, R7 ;  /* 0x00000008ff067c19 */ /* 0x000fe20008011607 */
[----:B------:R-:W-:Y:S01]  /*62e0*/  ULDC.64 UR8, c[0x0][0x640] ;  /* 0x0001900000087ab9 */ /* 0x000fe20000000a00 */
[----:B------:R-:W-:Y:S01]  /*62f0*/  IADD3 R7, P0, RZ, -R16, RZ ;  /* 0x80000010ff077210 */ /* 0x000fe20007f1e0ff */
[----:B------:R-:W0:Y:S01]  /*6300*/  F2I.U32.TRUNC.NTZ R20, R20 ;  /* 0x0000001400147305 */ /* 0x000e22000020f000 */
[----:B------:R-:W3:Y:S01]  /*6310*/  LDC R22, c[0x0][0x148] ;  /* 0x00005200ff167b82 */ /* 0x000ee20000000800 */
[----:B------:R-:W-:Y:S02]  /*6320*/  ULDC UR5, c[0x0][0x618] ;  /* 0x0001860000057ab9 */ /* 0x000fe40000000800 */
[----:B------:R-:W-:Y:S01]  /*6330*/  IMAD.X R6, RZ, RZ, ~R6, P0 ;  /* 0x000000ffff067224 */ /* 0x000fe200000e0e06 */
[----:B------:R-:W-:-:S03]  /*6340*/  ISETP.NE.U32.AND P0, PT, RZ, UR8, PT ;  /* 0x00000008ff007c0c */ /* 0x000fc6000bf05070 */
[----:B------:R-:W-:Y:S01]  /*6350*/  IMAD R6, R6, UR6, RZ ;  /* 0x0000000606067c24 */ /* 0x000fe2000f8e02ff */
[----:B------:R-:W-:-:S03]  /*6360*/  ISETP.NE.AND.EX P0, PT, RZ, UR9, PT, P0 ;  /* 0x00000009ff007c0c */ /* 0x000fc6000bf05300 */
[C---:B------:R-:W-:Y:S02]  /*6370*/  IMAD R9, R7.reuse, UR7, R6 ;  /* 0x0000000707097c24 */ /* 0x040fe4000f8e0206 */
[----:B------:R-:W-:Y:S01]  /*6380*/  IMAD.WIDE.U32 R6, R7, UR6, R4 ;  /* 0x0000000607067c25 */ /* 0x000fe2000f8e0004 */
[----:B------:R-:W-:-:S03]  /*6390*/  ULDC UR6, c[0x0][0x154] ;  /* 0x0000550000067ab9 */ /* 0x000fc60000000800 */
[----:B0-----:R-:W-:Y:S02]  /*63a0*/  IMAD.MOV R8, RZ, RZ, -R20 ;  /* 0x000000ffff087224 */ /* 0x001fe400078e0a14 */
[----:B------:R-:W-:Y:S02]  /*63b0*/  IMAD.IADD R7, R7, 0x1, R9 ;  /* 0x0000000107077824 */ /* 0x000fe400078e0209 */
[----:B-1----:R-:W-:Y:S01]  /*63c0*/  IMAD R18, R19, R8, R18 ;  /* 0x0000000813127224 */ /* 0x002fe200078e0212 */
[----:B--2---:R-:W-:Y:S02]  /*63d0*/  I2FP.F32.U32 R8, R13 ;  /* 0x0000000d00087245 */ /* 0x004fe40000201000 */
[--C-:B------:R-:W-:Y:S02]  /*63e0*/  SHF.R.U64 R19, R6, UR5, R7.reuse ;  /* 0x0000000506137c19 */ /* 0x100fe40008001207 */
[----:B------:R-:W-:Y:S01]  /*63f0*/  SHF.R.U32.HI R6, RZ, UR5, R7 ;  /* 0x00000005ff067c19 */ /* 0x000fe20008011607 */
[----:B------:R-:W-:Y:S01]  /*6400*/  FMUL R8, R8, UR6 ;  /* 0x0000000608087c20 */ /* 0x000fe20008400000 */
[----:B------:R-:W-:-:S02]  /*6410*/  ULDC UR5, c[0x0][0x608] ;  /* 0x0001820000057ab9 */ /* 0x000fc40000000800 */
[--C-:B------:R-:W-:Y:S01]  /*6420*/  SHF.R.U64 R21, R19, UR5, R6.reuse ;  /* 0x0000000513157c19 */ /* 0x100fe20008001206 */
[----:B------:R0:W1:Y:S01]  /*6430*/  F2I.U32.TRUNC.NTZ R24, R8 ;  /* 0x0000000800187305 */ /* 0x000062000020f000 */
[----:B------:R-:W-:Y:S01]  /*6440*/  SHF.R.U32.HI R6, RZ, UR5, R6 ;  /* 0x00000005ff067c19 */ /* 0x000fe20008011606 */
[----:B------:R-:W-:-:S03]  /*6450*/  ULDC UR5, c[0x0][0x658] ;  /* 0x0001960000057ab9 */ /* 0x000fc60000000800 */
[--C-:B------:R-:W-:Y:S02]  /*6460*/  SHF.R.U64 R20, R21, UR5, R6.reuse ;  /* 0x0000000515147c19 */ /* 0x100fe40008001206 */
[----:B------:R-:W-:-:S03]  /*6470*/  SHF.R.U32.HI R23, RZ, UR5, R6 ;  /* 0x00000005ff177c19 */ /* 0x000fc60008011606 */
[----:B------:R-:W-:Y:S02]  /*6480*/  IMAD.MOV.U32 R6, RZ, RZ, R20 ;  /* 0x000000ffff067224 */ /* 0x000fe400078e0014 */
[----:B------:R-:W-:Y:S01]  /*6490*/  IMAD.MOV.U32 R7, RZ, RZ, R23 ;  /* 0x000000ffff077224 */ /* 0x000fe200078e0017 */
[----:B0-----:R-:W-:Y:S06]  /*64a0*/  @!P0 BRA `(.L_x_121) ;  /* 0x0000000000288947 */ /* 0x001fec0003800000 */
        /* <DEDUP_REMOVED lines=10> */
.L_x_121:
[----:B------:R-:W-:Y:S01]  /*6550*/  ULDC UR5, c[0x0][0x648] ;  /* 0x0001920000057ab9 */ /* 0x000fe20000000800 */
[----:B------:R-:W-:Y:S01]  /*6560*/  LOP3.LUT R21, R21, UR17, RZ, 0xc0, !PT ;  /* 0x0000001115157c12 */ /* 0x000fe2000f8ec0ff */
[----:B-1----:R-:W-:Y:S01]  /*6570*/  IMAD.MOV R24, RZ, RZ, -R24 ;  /* 0x000000ffff187224 */ /* 0x002fe200078e0a18 */
[----:B------:R-:W-:Y:S01]  /*6580*/  SHF.R.U64 R6, R6, UR5, R7 ;  /* 0x0000000506067c19 */ /* 0x000fe20008001207 */
[----:B------:R-:W-:Y:S01]  /*6590*/  ULDC UR5, c[0x0][0x638] ;  /* 0x00018e0000057ab9 */ /* 0x000fe20000000800 */
[----:B------:R-:W-:Y:S01]  /*65a0*/  LOP3.LUT R19, R19, UR4, RZ, 0xc0, !PT ;  /* 0x0000000413137c12 */ /* 0x000fe2000f8ec0ff */
[----:B---3--:R-:W-:Y:S01]  /*65b0*/  @P4 IMAD R18, R22, R24, R13 ;  /* 0x0000001816124224 */ /* 0x008fe200078e020d */
[----:B------:R-:W-:Y:S01]  /*65c0*/  ULDC UR6, c[0x0][0x610] ;  /* 0x0001840000067ab9 */ /* 0x000fe20000000800 */
[----:B------:R-:W-:Y:S02]  /*65d0*/  IMAD.MOV R7, RZ, RZ, -R6 ;  /* 0x000000ffff077224 */ /* 0x000fe400078e0a06 */
[----:B------:R-:W-:-:S02]  /*65e0*/  IMAD R21, R6, UR18, R21 ;  /* 0x0000001206157c24 */ /* 0x000fc4000f8e0215 */
[----:B------:R-:W-:Y:S01]  /*65f0*/  IMAD R20, R7, UR5, R20 ;  /* 0x0000000507147c24 */ /* 0x000fe2000f8e0214 */
[----:B------:R-:W-:Y:S01]  /*6600*/  ULDC UR5, c[0x0][0x600] ;  /* 0x0001800000057ab9 */ /* 0x000fe20000000800 */
[----:B------:R-:W-:Y:S02]  /*6610*/  IMAD R18, R21, UR6, R18 ;  /* 0x0000000615127c24 */ /* 0x000fe4000f8e0212 */
[----:B------:R-:W-:Y:S02]  /*6620*/  IMAD R7, R20, UR5, R19 ;  /* 0x0000000514077c24 */ /* 0x000fe4000f8e0213 */
[----:B------:R-:W-:-:S03]  /*6630*/  IMAD.MOV.U32 R6, RZ, RZ, 0x1 ;  /* 0x00000001ff067424 */ /* 0x000fc600078e00ff */
[----:B------:R-:W-:Y:S02]  /*6640*/  SEL R13, R7, R18, !P4 ;  /* 0x00000012070d7207 */ /* 0x000fe40006000000 */
[----:B------:R-:W-:-:S07]  /*6650*/  SEL R18, R18, R7, !P4 ;  /* 0x0000000712127207 */ /* 0x000fce0006000000 */
.L_x_119:
[----:B------:R-:W-:Y:S05]  /*6660*/  BSYNC B1 ;  /* 0x0000000000017941 */ /* 0x000fea0003800000 */
.L_x_118:
[----:B------:R-:W-:-:S13]  /*6670*/  LOP3.LUT P0, RZ, R6, 0xff, RZ, 0xc0, !PT ;  /* 0x000000ff06ff7812 */ /* 0x000fda000780c0ff */
[----:B------:R-:W-:Y:S05]  /*6680*/  @P0 BRA `(.L_x_122) ;  /* 0xfffffff400440947 */ /* 0x000fea000383ffff */
[----:B------:R-:W-:Y:S05]  /*6690*/  BSYNC B0 ;  /* 0x0000000000007941 */ /* 0x000fea0003800000 */
.L_x_111:
[----:B------:R-:W-:-:S03]  /*66a0*/  UMOV UR5, 0xffffffff ;  /* 0xffffffff00057882 */ /* 0x000fc60000000000 */
[----:B------:R-:W-:Y:S05]  /*66b0*/  BRA.DIV UR5, `(.L_x_123) ;  /* 0x0000000205f87947 */ /* 0x000fea000b800000 */
[----:B------:R-:W-:-:S13]  /*66c0*/  ELECT P0, URZ, PT ;  /* 0x00000000003f782f */ /* 0x000fda0003800000 */
.L_x_136:
[----:B------:R-:W-:Y:S04]  /*66d0*/  BSSY B0, `(.L_x_124) ;  /* 0x0000022000007945 */ /* 0x000fe80003800000 */
[----:B------:R-:W-:Y:S05]  /*66e0*/  @!P0 BRA `(.L_x_125) ;  /* 0x0000000000808947 */ /* 0x000fea0003800000 */
[----:B------:R-:W-:-:S04]  /*66f0*/  LOP3.LUT R2, R2, 0x2, RZ, 0xfc, !PT ;  /* 0x0000000202027812 */ /* 0x000fc800078efcff */
[----:B------:R-:W-:-:S13]  /*6700*/  ISETP.NE.AND P0, PT, R2, 0x3, PT ;  /* 0x000000030200780c */ /* 0x000fda0003f05270 */
[----:B------:R-:W-:Y:S05]  /*6710*/  @!P0 BRA `(.L_x_126) ;  /* 0x0000000000048947 */ /* 0x000fea0003800000 */
[----:B------:R-:W-:Y:S01]  /*6720*/  BPT.TRAP 0x1 ;  /* 0x000000040000795c */ /* 0x000fe20000300000 */
.L_x_126:
[----:B------:R-:W0:Y:S01]  /*6730*/  S2R R5, SR_CgaCtaId ;  /* 0x0000000000057919 */ /* 0x000e220000008800 */
[----:B------:R-:W-:Y:S02]  /*6740*/  MOV R0, 0x400 ;  /* 0x0000040000007802 */ /* 0x000fe40000000f00 */
[----:B------:R-:W-:Y:S02]  /*6750*/  SHF.L.U32 R4, R3, 0x1f, RZ ;  /* 0x0000001f03047819 */ /* 0x000fe400000006ff */
[----:B0-----:R-:W-:-:S05]  /*6760*/  LEA R0, R5, R0, 0x18 ;  /* 0x0000000005007211 */ /* 0x001fca00078ec0ff */
[----:B------:R-:W-:-:S04]  /*6770*/  VIADD R0, R0, 0x18 ;  /* 0x0000001800007836 */ /* 0x000fc80000000000 */
[C---:B------:R-:W-:Y:S02]  /*6780*/  IMAD R7, R17.reuse, 0x8, R0 ;  /* 0x0000000811077824 */ /* 0x040fe400078e0200 */
[----:B------:R-:W-:Y:S02]  /*6790*/  VIADD R17, R17, 0x1 ;  /* 0x0000000111117836 */ /* 0x000fe40000000000 */
[----:B------:R-:W0:Y:S03]  /*67a0*/  SYNCS.PHASECHK.TRANS64.TRYWAIT P0, [R7+URZ], R4 ;  /* 0x00000004070075a7 */ /* 0x000e26000800017f */
[----:B------:R-:W-:-:S04]  /*67b0*/  ISETP.NE.AND P1, PT, R17, 0x3, PT ;  /* 0x000000031100780c */ /* 0x000fc80003f25270 */
[----:B------:R-:W-:Y:S02]  /*67c0*/  SEL R2, RZ, 0x1, P1 ;  /* 0x00000001ff027807 */ /* 0x000fe40000800000 */
[----:B------:R-:W-:Y:S02]  /*67d0*/  SEL R17, R17, RZ, P1 ;  /* 0x000000ff11117207 */ /* 0x000fe40000800000 */
[----:B------:R-:W-:-:S03]  /*67e0*/  LOP3.LUT R9, R3, R2, RZ, 0x3c, !PT ;  /* 0x0000000203097212 */ /* 0x000fc600078e3cff */
[----:B------:R-:W-:Y:S01]  /*67f0*/  IMAD R6, R17, 0x8, R0 ;  /* 0x0000000811067824 */ /* 0x000fe200078e0200 */
[----:B------:R-:W-:Y:S01]  /*6800*/  SHF.L.U32 R5, R9, 0x1f, RZ ;  /* 0x0000001f09057819 */ /* 0x000fe200000006ff */
[----:B0-----:R-:W-:Y:S06]  /*6810*/  @!P0 BRA `(.L_x_127) ;  /* 0x0000000000c08947 */ /* 0x001fec0003800000 */
.L_x_137:
[----:B------:R-:W1:Y:S01]  /*6820*/  SYNCS.PHASECHK.TRANS64.TRYWAIT P0, [R6+URZ], R5 ;  /* 0x00000005060075a7 */ /* 0x000e62000800017f */
[----:B------:R-:W-:-:S05]  /*6830*/  VIADD R2, R17, 0x1 ;  /* 0x0000000111027836 */ /* 0x000fca0000000000 */
[----:B------:R-:W-:-:S04]  /*6840*/  ISETP.NE.AND P1, PT, R2, 0x3, PT ;  /* 0x000000030200780c */ /* 0x000fc80003f25270 */
[----:B0-----:R-:W-:Y:S02]  /*6850*/  SEL R4, RZ, 0x1, P1 ;  /* 0x00000001ff047807 */ /* 0x001fe40000800000 */
[----:B------:R-:W-:Y:S02]  /*6860*/  SEL R3, R2, RZ, P1 ;  /* 0x000000ff02037207 */ /* 0x000fe40000800000 */
[----:B------:R-:W-:Y:S01]  /*6870*/  LOP3.LUT R4, R9, R4, RZ, 0x3c, !PT ;  /* 0x0000000409047212 */ /* 0x000fe200078e3cff */
[----:B-1----:R-:W-:Y:S06]  /*6880*/  @!P0 BRA `(.L_x_128) ;  /* 0x0000000000b88947 */ /* 0x002fec0003800000 */
.L_x_138:
[----:B------:R-:W-:Y:S01]  /*6890*/  IMAD R3, R3, 0x8, R0 ;  /* 0x0000000803037824 */ /* 0x000fe200078e0200 */
[----:B------:R-:W-:-:S07]  /*68a0*/  SHF.L.U32 R0, R4, 0x1f, RZ ;  /* 0x0000001f04007819 */ /* 0x000fce00000006ff */
.L_x_129:
[----:B-1----:R1:W2:Y:S02]  /*68b0*/  SYNCS.PHASECHK.TRANS64.TRYWAIT P0, [R3+URZ], R0 ;  /* 0x00000000030075a7 */ /* 0x0022a4000800017f */
[----:B--2---:R-:W-:Y:S05]  /*68c0*/  @!P0 NANOSLEEP.SYNCS 0x989680 ;  /* 0x009896800000895d */ /* 0x004fea0003900000 */
[----:B------:R-:W2:Y:S02]  /*68d0*/  @!P0 SYNCS.PHASECHK.TRANS64 P0, [R3+URZ], R0 ;  /* 0x00000000030085a7 */ /* 0x000ea4000800007f */
[----:B--2---:R-:W-:Y:S05]  /*68e0*/  @!P0 BRA `(.L_x_129) ;  /* 0xfffffffc00f08947 */ /* 0x004fea000383ffff */
.L_x_125:
[----:B------:R-:W-:Y:S05]  /*68f0*/  BSYNC B0 ;  /* 0x0000000000007941 */ /* 0x000fea0003800000 */
.L_x_124:
[----:B------:R-:W-:Y:S05]  /*6900*/  EXIT ;  /* 0x000000000000794d */ /* 0x000fea0003800000 */
.L_x_21:
[----:B-1----:R-:W-:-:S04]  /*6910*/  IMAD.U32 R9, RZ, RZ, UR6 ;  /* 0x00000006ff097e24 */ /* 0x002fc8000f8e00ff */
[----:B------:R1:W4:Y:S03]  /*6920*/  SYNCS.PHASECHK.TRANS64.TRYWAIT P1, [R9+URZ], R8 ;  /* 0x00000008090075a7 */ /* 0x000326000802017f */
[----:B----4-:R-:W-:Y:S05]  /*6930*/  @!P1 NANOSLEEP.SYNCS 0x989680 ;  /* 0x009896800000995d */ /* 0x010fea0003900000 */
[----:B------:R-:W4:Y:S02]  /*6940*/  @!P1 SYNCS.PHASECHK.TRANS64 P1, [R9+URZ], R8 ;  /* 0x00000008090095a7 */ /* 0x000f24000802007f */
[----:B----4-:R-:W-:Y:S05]  /*6950*/  @!P1 BRA `(.L_x_21) ;  /* 0xfffffffc00ec9947 */ /* 0x010fea000383ffff */
[----:B------:R-:W-:Y:S05]  /*6960*/  BRA `(.L_x_20) ;  /* 0xffffffa800f87947 */ /* 0x000fea000383ffff */
.L_x_27:
[----:B-1----:R-:W-:-:S04]  /*6970*/  IMAD.U32 R13, RZ, RZ, UR12 ;  /* 0x0000000cff0d7e24 */ /* 0x002fc8000f8e00ff */
[----:B------:R1:W4:Y:S03]  /*6980*/  SYNCS.PHASECHK.TRANS64.TRYWAIT P1, [R13+URZ], R10 ;  /* 0x0000000a0d0075a7 */ /* 0x000326000802017f */
[----:B----4-:R-:W-:Y:S05]  /*6990*/  @!P1 NANOSLEEP.SYNCS 0x989680 ;  /* 0x009896800000995d */ /* 0x010fea0003900000 */
[----:B------:R-:W4:Y:S02]  /*69a0*/  @!P1 SYNCS.PHASECHK.TRANS64 P1, [R13+URZ], R10 ;  /* 0x0000000a0d0095a7 */ /* 0x000f24000802007f */
[----:B----4-:R-:W-:Y:S05]  /*69b0*/  @!P1 BRA `(.L_x_27) ;  /* 0xfffffffc00ec9947 */ /* 0x010fea000383ffff */
[----:B------:R-:W-:Y:S05]  /*69c0*/  BRA `(.L_x_26) ;  /* 0xffffffb0007c7947 */ /* 0x000fea000383ffff */
.L_x_112:
[----:B------:R-:W-:Y:S01]  /*69d0*/  BSSY B1, `(.L_x_130) ;  /* 0x0000006000017945 */ /* 0x000fe20003800000 */
[----:B------:R-:W-:-:S07]  /*69e0*/  IMAD.MOV.U32 R6, RZ, RZ, -0x1 ;  /* 0xffffffffff067424 */ /* 0x000fce00078e00ff */
[----:B------:R-:W-:Y:S05]  /*69f0*/  WARPSYNC.COLLECTIVE R6, `(.L_x_131) ;  /* 0x00000000060c7348 */ /* 0x000fea0003c00000 */
[----:B------:R-:W-:Y:S02]  /*6a00*/  ELECT P0, UR62, PT ;  /* 0x00000000003e782f */ /* 0x000fe40003800000 */
[----:B------:R-:W-:Y:S01]  /*6a10*/  MOV R6, UR62 ;  /* 0x0000003e00067c02 */ /* 0x000fe20008000f00 */
[----:B------:R-:W-:Y:S10]  /*6a20*/  ENDCOLLECTIVE ;  /* 0x000000000000791b */ /* 0x000ff40003800000 */
.L_x_131:
[----:B------:R-:W-:Y:S05]  /*6a30*/  BSYNC B1 ;  /* 0x0000000000017941 */ /* 0x000fea0003800000 */
.L_x_130:
[----:B------:R-:W-:Y:S05]  /*6a40*/  BRA `(.L_x_132) ;  /* 0xfffffff000607947 */ /* 0x000fea000383ffff */
.L_x_115:
[----:B0-----:R0:W1:Y:S02]  /*6a50*/  SYNCS.PHASECHK.TRANS64.TRYWAIT P0, [R18+URZ+0x18], R9 ;  /* 0x00001809120075a7 */ /* 0x001064000800017f */
[----:B-1----:R-:W-:Y:S05]  /*6a60*/  @!P0 NANOSLEEP.SYNCS 0x989680 ;  /* 0x009896800000895d */ /* 0x002fea0003900000 */
[----:B------:R-:W1:Y:S02]  /*6a70*/  @!P0 SYNCS.PHASECHK.TRANS64 P0, [R18+URZ+0x18], R9 ;  /* 0x00001809120085a7 */ /* 0x000e64000800007f */
[----:B-1----:R-:W-:Y:S05]  /*6a80*/  @!P0 BRA `(.L_x_115) ;  /* 0xfffffffc00f08947 */ /* 0x002fea000383ffff */
[----:B------:R-:W-:Y:S05]  /*6a90*/  BRA `(.L_x_133) ;  /* 0xfffffff000a07947 */ /* 0x000fea000383ffff */
.L_x_123:
[----:B------:R-:W-:Y:S01]  /*6aa0*/  BSSY B0, `(.L_x_134) ;  /* 0x0000006000007945 */ /* 0x000fe20003800000 */
[----:B------:R-:W-:-:S07]  /*6ab0*/  IMAD.MOV.U32 R6, RZ, RZ, -0x1 ;  /* 0xffffffffff067424 */ /* 0x000fce00078e00ff */
[----:B------:R-:W-:Y:S05]  /*6ac0*/  WARPSYNC.COLLECTIVE R6, `(.L_x_135) ;  /* 0x00000000060c7348 */ /* 0x000fea0003c00000 */
[----:B------:R-:W-:Y:S02]  /*6ad0*/  ELECT P0, UR62, PT ;  /* 0x00000000003e782f */ /* 0x000fe40003800000 */
[----:B------:R-:W-:Y:S01]  /*6ae0*/  MOV R6, UR62 ;  /* 0x0000003e00067c02 */ /* 0x000fe20008000f00 */
[----:B------:R-:W-:Y:S10]  /*6af0*/  ENDCOLLECTIVE ;  /* 0x000000000000791b */ /* 0x000ff40003800000 */
.L_x_135:
[----:B------:R-:W-:Y:S05]  /*6b00*/  BSYNC B0 ;  /* 0x0000000000007941 */ /* 0x000fea0003800000 */
.L_x_134:
[----:B------:R-:W-:Y:S05]  /*6b10*/  BRA `(.L_x_136) ;  /* 0xfffffff800ec7947 */ /* 0x000fea000383ffff */
.L_x_127:
[----:B0-----:R0:W1:Y:S02]  /*6b20*/  SYNCS.PHASECHK.TRANS64.TRYWAIT P0, [R7+URZ], R4 ;  /* 0x00000004070075a7 */ /* 0x001064000800017f */
[----:B-1----:R-:W-:Y:S05]  /*6b30*/  @!P0 NANOSLEEP.SYNCS 0x989680 ;  /* 0x009896800000895d */ /* 0x002fea0003900000 */
[----:B------:R-:W1:Y:S02]  /*6b40*/  @!P0 SYNCS.PHASECHK.TRANS64 P0, [R7+URZ], R4 ;  /* 0x00000004070085a7 */ /* 0x000e64000800007f */
[----:B-1----:R-:W-:Y:S05]  /*6b50*/  @!P0 BRA `(.L_x_127) ;  /* 0xfffffffc00f08947 */ /* 0x002fea000383ffff */
[----:B------:R-:W-:Y:S05]  /*6b60*/  BRA `(.L_x_137) ;  /* 0xfffffffc002c7947 */ /* 0x000fea000383ffff */
.L_x_128:
[----:B0-----:R0:W1:Y:S02]  /*6b70*/  SYNCS.PHASECHK.TRANS64.TRYWAIT P0, [R6+URZ], R5 ;  /* 0x00000005060075a7 */ /* 0x001064000800017f */
[----:B-1----:R-:W-:Y:S05]  /*6b80*/  @!P0 NANOSLEEP.SYNCS 0x989680 ;  /* 0x009896800000895d */ /* 0x002fea0003900000 */
[----:B------:R-:W1:Y:S02]  /*6b90*/  @!P0 SYNCS.PHASECHK.TRANS64 P0, [R6+URZ], R5 ;  /* 0x00000005060085a7 */ /* 0x000e64000800007f */
[----:B-1----:R-:W-:Y:S05]  /*6ba0*/  @!P0 BRA `(.L_x_128) ;  /* 0xfffffffc00f08947 */ /* 0x002fea000383ffff */
[----:B------:R-:W-:Y:S05]  /*6bb0*/  BRA `(.L_x_138) ;  /* 0xfffffffc00347947 */ /* 0x000fea000383ffff */
.L_x_139:
[----:B------:R-:W-:-:S00]  /*6bc0*/  BRA `(.L_x_139) ;  /* 0xfffffffc00fc7947 */ /* 0x000fc0000383ffff */
[----:B------:R-:W-:-:S00]  /*6bd0*/  NOP ;  /* 0x0000000000007918 */ /* 0x000fc00000000000 */
        /* <DEDUP_REMOVED lines=10> */
.L_x_140:


//--------------------- .nv.shared._ZN7cutlass13device_kernelINS_4gemm6kernel13GemmUniversalIN4cute5tupleIJiiiiEEENS1_10collective13CollectiveMmaINS1_37MainloopSm90TmaGmmaWarpSpecializedFP8ILi3ENS5_IJNS4_1CILi1EEENSA_ILi2EEESB_EEENS1_35KernelTmaWarpSpecializedCooperativeEEENS5_IJNSA_ILi128EEENSA_ILi64EEESH_EEENS_12float_e5m2_tENS5_IJlSB_lEEESJ_SK_NS4_8TiledMMAINS4_8MMA_AtomIJNS4_4SM904GMMA30MMA_64x64x32_F32E5M2E5M2_SS_TNILNSO_7ScaleInE1ELSQ_1EEEEEENS4_6LayoutINS5_IJSC_SB_SB_EEENS5_IJSB_NSA_ILi0EEESV_EEEEENS5_IJNS4_10UnderscoreESY_SY_EEEEENS4_23SM90_TMA_LOAD_MULTICASTENS4_14ComposedLayoutINS4_7SwizzleILi2ELi4ELi3EEENS4_18smem_ptr_flag_bitsILi8EEENST_INS5_IJNSA_ILi8EEESH_EEENS5_IJSH_SB_EEEEEEEvNS4_8identityENS4_13SM90_TMA_LOADES1B_vS1C_EENS_8epilogue10collective6detail29Sm90TmaWarpSpecializedAdapterINS1G_15DefaultEpilogueISJ_SK_SK_NS1F_6thread17LinearCombinationISJ_Li1EffLNS1K_9ScaleType4KindE0ELNS_15FloatRoundStyleE2ESJ_EENS1_15EpilogueDefaultEEEEEvvEEEEvNT_6ParamsE --------------------------
	.section	.nv.shared._ZN7cutlass13device_kernelINS_4gemm6kernel13GemmUniversalIN4cute5tupleIJiiiiEEENS1_10collective13CollectiveMmaINS1_37MainloopSm90TmaGmmaWarpSpecializedFP8ILi3ENS5_IJNS4_1CILi1EEENSA_ILi2EEESB_EEENS1_35KernelTmaWarpSpecializedCooperativeEEENS5_IJNSA_ILi128EEENSA_ILi64EEESH_EEENS_12float_e5m2_tENS5_IJlSB_lEEESJ_SK_NS4_8TiledMMAINS4_8MMA_AtomIJNS4_4SM904GMMA30MMA_64x64x32_F32E5M2E5M2_SS_TNILNSO_7ScaleInE1ELSQ_1EEEEEENS4_6LayoutINS5_IJSC_SB_SB_EEENS5_IJSB_NSA_ILi0EEESV_EEEEENS5_IJNS4_10UnderscoreESY_SY_EEEEENS4_23SM90_TMA_LOAD_MULTICASTENS4_14ComposedLayoutINS4_7SwizzleILi2ELi4ELi3EEENS4_18smem_ptr_flag_bitsILi8EEENST_INS5_IJNSA_ILi8EEESH_EEENS5_IJSH_SB_EEEEEEEvNS4_8identityENS4_13SM90_TMA_LOADES1B_vS1C_EENS_8epilogue10collective6detail29Sm90TmaWarpSpecializedAdapterINS1G_15DefaultEpilogueISJ_SK_SK_NS1F_6thread17LinearCombinationISJ_Li1EffLNS1K_9ScaleType4KindE0ELNS_15FloatRoundStyleE2ESJ_EENS1_15EpilogueDefaultEEEEEvvEEEEvNT_6ParamsE,"aw",@nobits
	.sectionflags	@""
	.align	16
	.zero		1024


//--------------------- .nv.shared.reserved.0     --------------------------
	.section	.nv.shared.reserved.0,"aw",@nobits
	.weak		__nv_reservedSMEM_offset_0_alias
	.size		__nv_reservedSMEM_offset_0_alias, 0, 0
	.other		__nv_reservedSMEM_offset_0_alias,@"STO_CUDA_RESERVED_SHARED STV_DEFAULT"
__nv_reservedSMEM_offset_0_alias:
	.zero		0


//--------------------- .nv.global                --------------------------
	.section	.nv.global,"aw",@nobits
.nv.global:
	.type		_ZN39_INTERNAL_50a3cdf2_4_k_cu_110509ef_43724cute1_E,@object
	.size		_ZN39_INTERNAL_50a3cdf2_4_k_cu_110509ef_43724cute1_E,(_ZN39_INTERNAL_50a3cdf2_4_k_cu_110509ef_43724cuda3std3__45__cpo6cbeginE - _ZN39_INTERNAL_50a3cdf2_4_k_cu_110509ef_43724cute1_E)
_ZN39_INTERNAL_50a3cdf2_4_k_cu_110509ef_43724cute1_E:
	.zero		1
	.type		_ZN39_INTERNAL_50a3cdf2_4_k_cu_110509ef_43724cuda3std3__45__cpo6cbeginE,@object
	.size		_ZN39_INTERNAL_50a3cdf2_4_k_cu_110509ef_43724cuda3std3__45__cpo6cbeginE,(_ZN39_INTERNAL_50a3cdf2_4_k_cu_110509ef_43724cuda3std3__48in_placeE - _ZN39_INTERNAL_50a3cdf2_4_k_cu_110509ef_43724cuda3std3__45__cpo6cbeginE)
_ZN39_INTERNAL_50a3cdf2_4_k_cu_110509ef_43724cuda3std3__45__cpo6cbeginE:
	.zero		1
	.type		_ZN39_INTERNAL_50a3cdf2_4_k_cu_110509ef_43724cuda3std3__48in_placeE,@object
	.size		_ZN39_INTERNAL_50a3cdf2_4_k_cu_110509ef_43724cuda3std3__48in_placeE,(_ZN39_INTERNAL_50a3cdf2_4_k_cu_110509ef_43724cuda3std6ranges3__45__cpo9iter_moveE - _ZN39_INTERNAL_50a3cdf2_4_k_cu_110509ef_43724cuda3std3__48in_placeE)
_ZN39_INTERNAL_50a3cdf2_4_k_cu_110509ef_43724cuda3std3__48in_placeE:
	.zero		1
	.type		_ZN39_INTERNAL_50a3cdf2_4_k_cu_110509ef_43724cuda3std6ranges3__45__cpo9iter_moveE,@object
	.size		_ZN39_INTERNAL_50a3cdf2_4_k_cu_110509ef_43724cuda3std6ranges3__45__cpo9iter_moveE,(_ZN39_INTERNAL_50a3cdf2_4_k_cu_110509ef_43724cuda3std3__45__cpo5beginE - _ZN39_INTERNAL_50a3cdf2_4_k_cu_110509ef_43724cuda3std6ranges3__45__cpo9iter_moveE)
_ZN39_INTERNAL_50a3cdf2_4_k_cu_110509ef_43724cuda3std6ranges3__45__cpo9iter_moveE:
	.zero		1
	.type		_ZN39_INTERNAL_50a3cdf2_4_k_cu_110509ef_43724cuda3std3__45__cpo5beginE,@object
	.size		_ZN39_INTERNAL_50a3cdf2_4_k_cu_110509ef_43724cuda3std3__45__cpo5beginE,(_ZN39_INTERNAL_50a3cdf2_4_k_cu_110509ef_43724cuda3std3__441_GLOBAL__N__50a3cdf2_4_k_cu_110509ef_43726ignoreE - _ZN39_INTERNAL_50a3cdf2_4_k_cu_110509ef_43724cuda3std3__45__cpo5beginE)
_ZN39_INTERNAL_50a3cdf2_4_k_cu_110509ef_43724cuda3std3__45__cpo5beginE:
	.zero		1
	.type		_ZN39_INTERNAL_50a3cdf2_4_k_cu_110509ef_43724cuda3std3__441_GLOBAL__N__50a3cdf2_4_k_cu_110509ef_43726ignoreE,@object
	.size		_ZN39_INTERNAL_50a3cdf2_4_k_cu_110509ef_43724cuda3std3__441_GLOBAL__N__50a3cdf2_4_k_cu_110509ef_43726ignoreE,(_ZN39_INTERNAL_50a3cdf2_4_k_cu_110509ef_43724cute7productE - _ZN39_INTERNAL_50a3cdf2_4_k_cu_110509ef_43724cuda3std3__441_GLOBAL__N__50a3cdf2_4_k_cu_110509ef_43726ignoreE)
_ZN39_INTERNAL_50a3cdf2_4_k_cu_110509ef_43724cuda3std3__441_GLOBAL__N__50a3cdf2_4_k_cu_110509ef_43726ignoreE:
	.zero		1
	.type		_ZN39_INTERNAL_50a3cdf2_4_k_cu_110509ef_43724cute7productE,@object
	.size		_ZN39_INTERNAL_50a3cdf2_4_k_cu_110509ef_43724cute7productE,(_ZN39_INTERNAL_50a3cdf2_4_k_cu_110509ef_43724cuda3std3__45__cpo3endE - _ZN39_INTERNAL_50a3cdf2_4_k_cu_110509ef_43724cute7productE)
_ZN39_INTERNAL_50a3cdf2_4_k_cu_110509ef_43724cute7productE:
	.zero		1
	.type		_ZN39_INTERNAL_50a3cdf2_4_k_cu_110509ef_43724cuda3std3__45__cpo3endE,@object
	.size		_ZN39_INTERNAL_50a3cdf2_4_k_cu_110509ef_43724cuda3std3__45__cpo3endE,(_ZN39_INTERNAL_50a3cdf2_4_k_cu_110509ef_43724cuda3std3__419piecewise_constructE - _ZN39_INTERNAL_50a3cdf2_4_k_cu_110509ef_43724cuda3std3__45__cpo3endE)
_ZN39_INTERNAL_50a3cdf2_4_k_cu_110509ef_43724cuda3std3__45__cpo3endE:
	.zero		1
	.type		_ZN39_INTERNAL_50a3cdf2_4_k_cu_110509ef_43724cuda3std3__419piecewise_constructE,@object
	.size		_ZN39_INTERNAL_50a3cdf2_4_k_cu_110509ef_43724cuda3std3__419piecewise_constructE,(_ZN39_INTERNAL_50a3cdf2_4_k_cu_110509ef_43724cuda3std3__45__cpo4cendE - _ZN39_INTERNAL_50a3cdf2_4_k_cu_110509ef_43724cuda3std3__419piecewise_constructE)
_ZN39_INTERNAL_50a3cdf2_4_k_cu_110509ef_43724cuda3std3__419piecewise_constructE:
	.zero		1
	.type		_ZN39_INTERNAL_50a3cdf2_4_k_cu_110509ef_43724cuda3std3__45__cpo4cendE,@object
	.size		_ZN39_INTERNAL_50a3cdf2_4_k_cu_110509ef_43724cuda3std3__45__cpo4cendE,(_ZN39_INTERNAL_50a3cdf2_4_k_cu_110509ef_43724cuda3std6ranges3__45__cpo4swapE - _ZN39_INTERNAL_50a3cdf2_4_k_cu_110509ef_43724cuda3std3__45__cpo4cendE)
_ZN39_INTERNAL_50a3cdf2_4_k_cu_110509ef_43724cuda3std3__45__cpo4cendE:
	.zero		1
	.type		_ZN39_INTERNAL_50a3cdf2_4_k_cu_110509ef_43724cuda3std6ranges3__45__cpo4swapE,@object
	.size		_ZN39_INTERNAL_50a3cdf2_4_k_cu_110509ef_43724cuda3std6ranges3__45__cpo4swapE,(.L_7 - _ZN39_INTERNAL_50a3cdf2_4_k_cu_110509ef_43724cuda3std6ranges3__45__cpo4swapE)
_ZN39_INTERNAL_50a3cdf2_4_k_cu_110509ef_43724cuda3std6ranges3__45__cpo4swapE:
	.zero		1
.L_7:


//--------------------- .nv.constant0._ZN7cutlass13device_kernelINS_4gemm6kernel13GemmUniversalIN4cute5tupleIJiiiiEEENS1_10collective13CollectiveMmaINS1_37MainloopSm90TmaGmmaWarpSpecializedFP8ILi3ENS5_IJNS4_1CILi1EEENSA_ILi2EEESB_EEENS1_35KernelTmaWarpSpecializedCooperativeEEENS5_IJNSA_ILi128EEENSA_ILi64EEESH_EEENS_12float_e5m2_tENS5_IJlSB_lEEESJ_SK_NS4_8TiledMMAINS4_8MMA_AtomIJNS4_4SM904GMMA30MMA_64x64x32_F32E5M2E5M2_SS_TNILNSO_7ScaleInE1ELSQ_1EEEEEENS4_6LayoutINS5_IJSC_SB_SB_EEENS5_IJSB_NSA_ILi0EEESV_EEEEENS5_IJNS4_10UnderscoreESY_SY_EEEEENS4_23SM90_TMA_LOAD_MULTICASTENS4_14ComposedLayoutINS4_7SwizzleILi2ELi4ELi3EEENS4_18smem_ptr_flag_bitsILi8EEENST_INS5_IJNSA_ILi8EEESH_EEENS5_IJSH_SB_EEEEEEEvNS4_8identityENS4_13SM90_TMA_LOADES1B_vS1C_EENS_8epilogue10collective6detail29Sm90TmaWarpSpecializedAdapterINS1G_15DefaultEpilogueISJ_SK_SK_NS1F_6thread17LinearCombinationISJ_Li1EffLNS1K_9ScaleType4KindE0ELNS_15FloatRoundStyleE2ESJ_EENS1_15EpilogueDefaultEEEEEvvEEEEvNT_6ParamsE --------------------------
	.section	.nv.constant0._ZN7cutlass13device_kernelINS_4gemm6kernel13GemmUniversalIN4cute5tupleIJiiiiEEENS1_10collective13CollectiveMmaINS1_37MainloopSm90TmaGmmaWarpSpecializedFP8ILi3ENS5_IJNS4_1CILi1EEENSA_ILi2EEESB_EEENS1_35KernelTmaWarpSpecializedCooperativeEEENS5_IJNSA_ILi128EEENSA_ILi64EEESH_EEENS_12float_e5m2_tENS5_IJlSB_lEEESJ_SK_NS4_8TiledMMAINS4_8MMA_AtomIJNS4_4SM904GMMA30MMA_64x64x32_F32E5M2E5M2_SS_TNILNSO_7ScaleInE1ELSQ_1EEEEEENS4_6LayoutINS5_IJSC_SB_SB_EEENS5_IJSB_NSA_ILi0EEESV_EEEEENS5_IJNS4_10UnderscoreESY_SY_EEEEENS4_23SM90_TMA_LOAD_MULTICASTENS4_14ComposedLayoutINS4_7SwizzleILi2ELi4ELi3EEENS4_18smem_ptr_flag_bitsILi8EEENST_INS5_IJNSA_ILi8EEESH_EEENS5_IJSH_SB_EEEEEEEvNS4_8identityENS4_13SM90_TMA_LOADES1B_vS1C_EENS_8epilogue10collective6detail29Sm90TmaWarpSpecializedAdapterINS1G_15DefaultEpilogueISJ_SK_SK_NS1F_6thread17LinearCombinationISJ_Li1EffLNS1K_9ScaleType4KindE0ELNS_15FloatRoundStyleE2ESJ_EENS1_15EpilogueDefaultEEEEEvvEEEEvNT_6ParamsE,"a",@progbits
	.sectionflags	@""
	.align	4
.nv.constant0._ZN7cutlass13device_kernelINS_4gemm6kernel13GemmUniversalIN4cute5tupleIJiiiiEEENS1_10collective13CollectiveMmaINS1_37MainloopSm90TmaGmmaWarpSpecializedFP8ILi3ENS5_IJNS4_1CILi1EEENSA_ILi2EEESB_EEENS1_35KernelTmaWarpSpecializedCooperativeEEENS5_IJNSA_ILi128EEENSA_ILi64EEESH_EEENS_12float_e5m2_tENS5_IJlSB_lEEESJ_SK_NS4_8TiledMMAINS4_8MMA_AtomIJNS4_4SM904GMMA30MMA_64x64x32_F32E5M2E5M2_SS_TNILNSO_7ScaleInE1ELSQ_1EEEEEENS4_6LayoutINS5_IJSC_SB_SB_EEENS5_IJSB_NSA_ILi0EEESV_EEEEENS5_IJNS4_10UnderscoreESY_SY_EEEEENS4_23SM90_TMA_LOAD_MULTICASTENS4_14ComposedLayoutINS4_7SwizzleILi2ELi4ELi3EEENS4_18smem_ptr_flag_bitsILi8EEENST_INS5_IJNSA_ILi8EEESH_EEENS5_IJSH_SB_EEEEEEEvNS4_8identityENS4_13SM90_TMA_LOADES1B_vS1C_EENS_8epilogue10collective6detail29Sm90TmaWarpSpecializedAdapterINS1G_15DefaultEpilogueISJ_SK_SK_NS1F_6thread17LinearCombinationISJ_Li1EffLNS1K_9ScaleType4KindE0ELNS_15FloatRoundStyleE2ESJ_EENS1_15EpilogueDefaultEEEEEvvEEEEvNT_6ParamsE:
	.zero		1664


//--------------------- SYMBOLS --------------------------

	.type		.nv.reservedSmem.offset0,@object
	.size		.nv.reservedSmem.offset0,0x4
